	.target	sm_100a

	.elftype	@"ET_EXEC"


//--------------------- .note.nv.tkinfo           --------------------------
	.section	.note.nv.tkinfo,"",@"SHT_NOTE"
	.sectionflags	@"SHF_NOTE_NV_TKINFO"
	.tkinfo
        /*0018*/ 	.word	0x00000002
        /*0030*/ 	.string	""
        /*0030*/ 	.string	"ptxas"
        /*0030*/ 	.string	"Cuda compilation tools, release 13.0, V13.0.88"
        /*0030*/ 	.string	"Build cuda_13.0.r13.0/compiler.36424714_0"
        /*0030*/ 	.string	"-arch sm_100a -m 64 "



//--------------------- .note.nv.cuinfo           --------------------------
	.section	.note.nv.cuinfo,"",@"SHT_NOTE"
	.sectionflags	@"SHF_NOTE_NV_CUINFO"
        /*0018*/ 	.short	0x0002
        /*001a*/ 	.short	0x0064
        /*001c*/ 	.short	0x0082
	.zero		2


//--------------------- .nv.info                  --------------------------
	.section	.nv.info,"",@"SHT_CUDA_INFO"
	.align	4


	//----- nvinfo : EIATTR_REGCOUNT
	.align		4
        /*0000*/ 	.byte	0x04, 0x2f
        /*0002*/ 	.short	(.L_19 - .L_18)
	.align		4
.L_18:
        /*0004*/ 	.word	index@(_ZN7cutlass13device_kernelINS_4gemm6kernel13GemmUniversalIN4cute5tupleIJiiiiEEENS1_10collective13CollectiveMmaINS1_35MainloopSm100TmaUmmaWarpSpecializedILi20ELi2ELi4ENS5_IJNS4_1CILi2EEESB_NSA_ILi1EEEEEEEENS5_IJNSA_ILi256EEENSA_ILi64EEENSA_ILi32EEEEEENS_10bfloat16_tENS5_IJlSC_lEEESJ_SK_NS4_8TiledMMAINS4_8MMA_AtomIJNS4_26SM100_MMA_F16BF16_2x1SM_SSISJ_SJ_fLi256ELi64ELNS4_4UMMA5MajorE0ELSP_0ELNSO_7ScaleInE0ELSQ_0EEEEEENS4_6LayoutINS5_IJSC_SC_SC_EEENS5_IJNSA_ILi0EEESV_SV_EEEEENS5_IJNS4_10UnderscoreESY_SY_EEEEENS4_28SM100_TMA_2SM_LOAD_MULTICASTENS4_14ComposedLayoutINS4_7SwizzleILi2ELi4ELi3EEENS4_18smem_ptr_flag_bitsILi16EEENST_INS5_IJNSA_ILi8EEESH_EEENS5_IJSH_SC_EEEEEEEvNS4_8identityENS4_18SM100_TMA_2SM_LOADES1B_vS1C_EENS_8epilogue10collective18CollectiveEpilogueINS1F_23Sm100TmaWarpSpecializedILi3ELi2ELi32ELb1ELb0EEEJNS5_IJNSA_ILi128EEESG_SH_EEENS5_IJNST_IS1K_SC_EENST_ISH_SC_EEEEESJ_SK_SJ_SK_NS1F_6fusion15FusionCallbacksIS1J_NS1P_17LinearCombinationISJ_fSJ_fLNS_15FloatRoundStyleE2EEES1L_S1O_JEEENS4_5SM1004TMEM4LOAD26SM100_TMEM_LOAD_32dp32b32xENS4_13SM90_TMA_LOADES1B_NS4_39AutoVectorizingCopyWithAssumedAlignmentILi128EEENS4_14SM90_TMA_STOREES1B_S21_S21_EEEvvEEEEvNT_6ParamsE)
        /*0008*/ 	.word	0x00000078


	//----- nvinfo : EIATTR_FRAME_SIZE
	.align		4
.L_19:
        /*000c*/ 	.byte	0x04, 0x11
        /*000e*/ 	.short	(.L_21 - .L_20)
	.align		4
.L_20:
        /*0010*/ 	.word	index@($__internal_2_$__cuda_sm10x_tcgen05_guardrail_trap_unallocated_columns_being_dealloced)
        /*0014*/ 	.word	0x00000000


	//----- nvinfo : EIATTR_FRAME_SIZE
	.align		4
.L_21:
        /*0018*/ 	.byte	0x04, 0x11
        /*001a*/ 	.short	(.L_23 - .L_22)
	.align		4
.L_22:
        /*001c*/ 	.word	index@($__internal_1_$__cuda_sm10x_tcgen05_guardrail_trap_phase_invalid_during_alloc)
        /*0020*/ 	.word	0x00000000


	//----- nvinfo : EIATTR_FRAME_SIZE
	.align		4
.L_23:
        /*0024*/ 	.byte	0x04, 0x11
        /*0026*/ 	.short	(.L_25 - .L_24)
	.align		4
.L_24:
        /*0028*/ 	.word	index@($__internal_0_$__cuda_sm10x_tcgen05_guardrail_trap_col_being_dealloced_not_returned_by_alloc)
        /*002c*/ 	.word	0x00000000


	//----- nvinfo : EIATTR_FRAME_SIZE
	.align		4
.L_25:
        /*0030*/ 	.byte	0x04, 0x11
        /*0032*/ 	.short	(.L_27 - .L_26)
	.align		4
.L_26:
        /*0034*/ 	.word	index@(_ZN7cutlass13device_kernelINS_4gemm6kernel13GemmUniversalIN4cute5tupleIJiiiiEEENS1_10collective13CollectiveMmaINS1_35MainloopSm100TmaUmmaWarpSpecializedILi20ELi2ELi4ENS5_IJNS4_1CILi2EEESB_NSA_ILi1EEEEEEEENS5_IJNSA_ILi256EEENSA_ILi64EEENSA_ILi32EEEEEENS_10bfloat16_tENS5_IJlSC_lEEESJ_SK_NS4_8TiledMMAINS4_8MMA_AtomIJNS4_26SM100_MMA_F16BF16_2x1SM_SSISJ_SJ_fLi256ELi64ELNS4_4UMMA5MajorE0ELSP_0ELNSO_7ScaleInE0ELSQ_0EEEEEENS4_6LayoutINS5_IJSC_SC_SC_EEENS5_IJNSA_ILi0EEESV_SV_EEEEENS5_IJNS4_10UnderscoreESY_SY_EEEEENS4_28SM100_TMA_2SM_LOAD_MULTICASTENS4_14ComposedLayoutINS4_7SwizzleILi2ELi4ELi3EEENS4_18smem_ptr_flag_bitsILi16EEENST_INS5_IJNSA_ILi8EEESH_EEENS5_IJSH_SC_EEEEEEEvNS4_8identityENS4_18SM100_TMA_2SM_LOADES1B_vS1C_EENS_8epilogue10collective18CollectiveEpilogueINS1F_23Sm100TmaWarpSpecializedILi3ELi2ELi32ELb1ELb0EEEJNS5_IJNSA_ILi128EEESG_SH_EEENS5_IJNST_IS1K_SC_EENST_ISH_SC_EEEEESJ_SK_SJ_SK_NS1F_6fusion15FusionCallbacksIS1J_NS1P_17LinearCombinationISJ_fSJ_fLNS_15FloatRoundStyleE2EEES1L_S1O_JEEENS4_5SM1004TMEM4LOAD26SM100_TMEM_LOAD_32dp32b32xENS4_13SM90_TMA_LOADES1B_NS4_39AutoVectorizingCopyWithAssumedAlignmentILi128EEENS4_14SM90_TMA_STOREES1B_S21_S21_EEEvvEEEEvNT_6ParamsE)
        /*0038*/ 	.word	0x00000000


	//----- nvinfo : EIATTR_MIN_STACK_SIZE
	.align		4
.L_27:
        /*003c*/ 	.byte	0x04, 0x12
        /*003e*/ 	.short	(.L_29 - .L_28)
	.align		4
.L_28:
        /*0040*/ 	.word	index@(_ZN7cutlass13device_kernelINS_4gemm6kernel13GemmUniversalIN4cute5tupleIJiiiiEEENS1_10collective13CollectiveMmaINS1_35MainloopSm100TmaUmmaWarpSpecializedILi20ELi2ELi4ENS5_IJNS4_1CILi2EEESB_NSA_ILi1EEEEEEEENS5_IJNSA_ILi256EEENSA_ILi64EEENSA_ILi32EEEEEENS_10bfloat16_tENS5_IJlSC_lEEESJ_SK_NS4_8TiledMMAINS4_8MMA_AtomIJNS4_26SM100_MMA_F16BF16_2x1SM_SSISJ_SJ_fLi256ELi64ELNS4_4UMMA5MajorE0ELSP_0ELNSO_7ScaleInE0ELSQ_0EEEEEENS4_6LayoutINS5_IJSC_SC_SC_EEENS5_IJNSA_ILi0EEESV_SV_EEEEENS5_IJNS4_10UnderscoreESY_SY_EEEEENS4_28SM100_TMA_2SM_LOAD_MULTICASTENS4_14ComposedLayoutINS4_7SwizzleILi2ELi4ELi3EEENS4_18smem_ptr_flag_bitsILi16EEENST_INS5_IJNSA_ILi8EEESH_EEENS5_IJSH_SC_EEEEEEEvNS4_8identityENS4_18SM100_TMA_2SM_LOADES1B_vS1C_EENS_8epilogue10collective18CollectiveEpilogueINS1F_23Sm100TmaWarpSpecializedILi3ELi2ELi32ELb1ELb0EEEJNS5_IJNSA_ILi128EEESG_SH_EEENS5_IJNST_IS1K_SC_EENST_ISH_SC_EEEEESJ_SK_SJ_SK_NS1F_6fusion15FusionCallbacksIS1J_NS1P_17LinearCombinationISJ_fSJ_fLNS_15FloatRoundStyleE2EEES1L_S1O_JEEENS4_5SM1004TMEM4LOAD26SM100_TMEM_LOAD_32dp32b32xENS4_13SM90_TMA_LOADES1B_NS4_39AutoVectorizingCopyWithAssumedAlignmentILi128EEENS4_14SM90_TMA_STOREES1B_S21_S21_EEEvvEEEEvNT_6ParamsE)
        /*0044*/ 	.word	0x00000000
.L_29:


//--------------------- .nv.compat                --------------------------
	.section	.nv.compat,"",@"SHT_CUDA_COMPAT_INFO"
	.align	4
        /*0000*/ 	.byte	0x02, 0x09, 0x01, 0x00, 0x02, 0x02, 0x02, 0x00, 0x02, 0x05, 0x05, 0x00, 0x03, 0x07, 0x01, 0x01
        /*0010*/ 	.byte	0x02, 0x03, 0x01, 0x00, 0x02, 0x06, 0x01, 0x00, 0x04, 0x0b, 0x08, 0x00, 0x09, 0x00, 0x00, 0x00
        /*0020*/ 	.byte	0x00, 0x00, 0x00, 0x00


//--------------------- .nv.info._ZN7cutlass13device_kernelINS_4gemm6kernel13GemmUniversalIN4cute5tupleIJiiiiEEENS1_10collective13CollectiveMmaINS1_35MainloopSm100TmaUmmaWarpSpecializedILi20ELi2ELi4ENS5_IJNS4_1CILi2EEESB_NSA_ILi1EEEEEEEENS5_IJNSA_ILi256EEENSA_ILi64EEENSA_ILi32EEEEEENS_10bfloat16_tENS5_IJlSC_lEEESJ_SK_NS4_8TiledMMAINS4_8MMA_AtomIJNS4_26SM100_MMA_F16BF16_2x1SM_SSISJ_SJ_fLi256ELi64ELNS4_4UMMA5MajorE0ELSP_0ELNSO_7ScaleInE0ELSQ_0EEEEEENS4_6LayoutINS5_IJSC_SC_SC_EEENS5_IJNSA_ILi0EEESV_SV_EEEEENS5_IJNS4_10UnderscoreESY_SY_EEEEENS4_28SM100_TMA_2SM_LOAD_MULTICASTENS4_14ComposedLayoutINS4_7SwizzleILi2ELi4ELi3EEENS4_18smem_ptr_flag_bitsILi16EEENST_INS5_IJNSA_ILi8EEESH_EEENS5_IJSH_SC_EEEEEEEvNS4_8identityENS4_18SM100_TMA_2SM_LOADES1B_vS1C_EENS_8epilogue10collective18CollectiveEpilogueINS1F_23Sm100TmaWarpSpecializedILi3ELi2ELi32ELb1ELb0EEEJNS5_IJNSA_ILi128EEESG_SH_EEENS5_IJNST_IS1K_SC_EENST_ISH_SC_EEEEESJ_SK_SJ_SK_NS1F_6fusion15FusionCallbacksIS1J_NS1P_17LinearCombinationISJ_fSJ_fLNS_15FloatRoundStyleE2EEES1L_S1O_JEEENS4_5SM1004TMEM4LOAD26SM100_TMEM_LOAD_32dp32b32xENS4_13SM90_TMA_LOADES1B_NS4_39AutoVectorizingCopyWithAssumedAlignmentILi128EEENS4_14SM90_TMA_STOREES1B_S21_S21_EEEvvEEEEvNT_6ParamsE --------------------------
	.section	.nv.info._ZN7cutlass13device_kernelINS_4gemm6kernel13GemmUniversalIN4cute5tupleIJiiiiEEENS1_10collective13CollectiveMmaINS1_35MainloopSm100TmaUmmaWarpSpecializedILi20ELi2ELi4ENS5_IJNS4_1CILi2EEESB_NSA_ILi1EEEEEEEENS5_IJNSA_ILi256EEENSA_ILi64EEENSA_ILi32EEEEEENS_10bfloat16_tENS5_IJlSC_lEEESJ_SK_NS4_8TiledMMAINS4_8MMA_AtomIJNS4_26SM100_MMA_F16BF16_2x1SM_SSISJ_SJ_fLi256ELi64ELNS4_4UMMA5MajorE0ELSP_0ELNSO_7ScaleInE0ELSQ_0EEEEEENS4_6LayoutINS5_IJSC_SC_SC_EEENS5_IJNSA_ILi0EEESV_SV_EEEEENS5_IJNS4_10UnderscoreESY_SY_EEEEENS4_28SM100_TMA_2SM_LOAD_MULTICASTENS4_14ComposedLayoutINS4_7SwizzleILi2ELi4ELi3EEENS4_18smem_ptr_flag_bitsILi16EEENST_INS5_IJNSA_ILi8EEESH_EEENS5_IJSH_SC_EEEEEEEvNS4_8identityENS4_18SM100_TMA_2SM_LOADES1B_vS1C_EENS_8epilogue10collective18CollectiveEpilogueINS1F_23Sm100TmaWarpSpecializedILi3ELi2ELi32ELb1ELb0EEEJNS5_IJNSA_ILi128EEESG_SH_EEENS5_IJNST_IS1K_SC_EENST_ISH_SC_EEEEESJ_SK_SJ_SK_NS1F_6fusion15FusionCallbacksIS1J_NS1P_17LinearCombinationISJ_fSJ_fLNS_15FloatRoundStyleE2EEES1L_S1O_JEEENS4_5SM1004TMEM4LOAD26SM100_TMEM_LOAD_32dp32b32xENS4_13SM90_TMA_LOADES1B_NS4_39AutoVectorizingCopyWithAssumedAlignmentILi128EEENS4_14SM90_TMA_STOREES1B_S21_S21_EEEvvEEEEvNT_6ParamsE,"",@"SHT_CUDA_INFO"
	.sectionflags	@""
	.align	4


	//----- nvinfo : EIATTR_CUDA_API_VERSION
	.align		4
        /*0000*/ 	.byte	0x04, 0x37
        /*0002*/ 	.short	(.L_31 - .L_30)
.L_30:
        /*0004*/ 	.word	0x00000082


	//----- nvinfo : EIATTR_KPARAM_INFO
	.align		4
.L_31:
        /*0008*/ 	.byte	0x04, 0x17
        /*000a*/ 	.short	(.L_33 - .L_32)
.L_32:
        /*000c*/ 	.word	0x00000000
        /*0010*/ 	.short	0x0000
        /*0012*/ 	.short	0x0000
        /*0014*/ 	.byte	0x00, 0xf0, 0x01, 0x20


	//----- nvinfo : EIATTR_AT_ENTRY_FRAGMENTS
	.align		4
.L_33:
        /*0018*/ 	.byte	0x04, 0x4f
        /*001a*/ 	.short	(.L_35 - .L_34)


	//   ....[0]....
.L_34:
        /*001c*/ 	.word	0x00000007


	//----- nvinfo : EIATTR_RESERVED_SMEM_USED
	.align		4
.L_35:
        /*0020*/ 	.byte	0x01, 0x41
	.zero		2


	//----- nvinfo : EIATTR_SPARSE_MMA_MASK
	.align		4
        /*0024*/ 	.byte	0x03, 0x50
        /*0026*/ 	.short	0x0000


	//----- nvinfo : EIATTR_TCGEN05_2CTA_USED
	.align		4
        /*0028*/ 	.byte	0x01, 0x52
	.zero		2


	//----- nvinfo : EIATTR_MAXREG_COUNT
	.align		4
        /*002c*/ 	.byte	0x03, 0x1b
        /*002e*/ 	.short	0x00ff


	//----- nvinfo : EIATTR_NUM_BARRIERS
	.align		4
        /*0030*/ 	.byte	0x02, 0x4c
        /*0032*/ 	.byte	0x07
	.zero		1


	//----- nvinfo : EIATTR_EXTERNS
	.align		4
        /*0034*/ 	.byte	0x04, 0x0f
        /*0036*/ 	.short	(.L_37 - .L_36)


	//   ....[0]....
	.align		4
.L_36:
        /*0038*/ 	.word	index@(__assertfail)


	//----- nvinfo : EIATTR_MERCURY_ISA_VERSION
	.align		4
.L_37:
        /*003c*/ 	.byte	0x03, 0x5f
        /*003e*/ 	.short	0x0101


	//----- nvinfo : EIATTR_INT_WARP_WIDE_INSTR_OFFSETS
	.align		4
        /*0040*/ 	.byte	0x04, 0x31
        /*0042*/ 	.short	(.L_39 - .L_38)


	//   ....[0]....
.L_38:
        /*0044*/ 	.word	0x00000ff0


	//   ....[1]....
        /*0048*/ 	.word	0x000010a0


	//   ....[2]....
        /*004c*/ 	.word	0x00004de0


	//   ....[3]....
        /*0050*/ 	.word	0x00004e00


	//   ....[4]....
        /*0054*/ 	.word	0x00004e30


	//   ....[5]....
        /*0058*/ 	.word	0x00005a10


	//   ....[6]....
        /*005c*/ 	.word	0x00005a90


	//   ....[7]....
        /*0060*/ 	.word	0x00005ba0


	//   ....[8]....
        /*0064*/ 	.word	0x00005cb0


	//----- nvinfo : EIATTR_COOP_GROUP_MASK_REGIDS
	.align		4
.L_39:
        /*0068*/ 	.byte	0x04, 0x29
        /*006a*/ 	.short	(.L_41 - .L_40)


	//   ....[0]....
.L_40:
        /*006c*/ 	.word	0xffffffff


	//   ....[1]....
        /*0070*/ 	.word	0xffffffff


	//   ....[2]....
        /*0074*/ 	.word	0xffffffff


	//   ....[3]....
        /*0078*/ 	.word	0xffffffff


	//   ....[4]....
        /*007c*/ 	.word	0xffffffff


	//   ....[5]....
        /*0080*/ 	.word	0xffffffff


	//   ....[6]....
        /*0084*/ 	.word	0xffffffff


	//   ....[7]....
        /*0088*/ 	.word	0xffffffff


	//   ....[8]....
        /*008c*/ 	.word	0xffffffff


	//   ....[9]....
        /*0090*/ 	.word	0xffffffff


	//   ....[10]....
        /*0094*/ 	.word	0xffffffff


	//   ....[11]....
        /*0098*/ 	.word	0xffffffff


	//   ....[12]....
        /*009c*/ 	.word	0xffffffff


	//   ....[13]....
        /*00a0*/ 	.word	0xffffffff


	//----- nvinfo : EIATTR_COOP_GROUP_INSTR_OFFSETS
	.align		4
.L_41:
        /*00a4*/ 	.byte	0x04, 0x28
        /*00a6*/ 	.short	(.L_43 - .L_42)


	//   ....[0]....
.L_42:
        /*00a8*/ 	.word	0x000000b0


	//   ....[1]....
        /*00ac*/ 	.word	0x00000520


	//   ....[2]....
        /*00b0*/ 	.word	0x00000920


	//   ....[3]....
        /*00b4*/ 	.word	0x00000aa0


	//   ....[4]....
        /*00b8*/ 	.word	0x00000ba0


	//   ....[5]....
        /*00bc*/ 	.word	0x00000d10


	//   ....[6]....
        /*00c0*/ 	.word	0x00000eb0


	//   ....[7]....
        /*00c4*/ 	.word	0x00001110


	//   ....[8]....
        /*00c8*/ 	.word	0x000024b0


	//   ....[9]....
        /*00cc*/ 	.word	0x00003ca0


	//   ....[10]....
        /*00d0*/ 	.word	0x00004170


	//   ....[11]....
        /*00d4*/ 	.word	0x000041a0


	//   ....[12]....
        /*00d8*/ 	.word	0x00004ce0


	//   ....[13]....
        /*00dc*/ 	.word	0x00004ef0


	//----- nvinfo : EIATTR_VRC_CTA_INIT_COUNT
	.align		4
.L_43:
        /*00e0*/ 	.byte	0x02, 0x4a
        /*00e2*/ 	.byte	0x80
	.zero		1


	//----- nvinfo : EIATTR_SYSCALL_OFFSETS
	.align		4
        /*00e4*/ 	.byte	0x04, 0x46
        /*00e6*/ 	.short	(.L_45 - .L_44)


	//   ....[0]....
.L_44:
        /*00e8*/ 	.word	0x00006990


	//   ....[1]....
        /*00ec*/ 	.word	0x00006a80


	//   ....[2]....
        /*00f0*/ 	.word	0x00007320


	//   ....[3]....
        /*00f4*/ 	.word	0x00007ff0


	//----- nvinfo : EIATTR_MBARRIER_INSTR_OFFSETS
	.align		4
.L_45:
        /*00f8*/ 	.byte	0x04, 0x39
        /*00fa*/ 	.short	(.L_47 - .L_46)


	//   ....[0]....
.L_46:
        /*00fc*/ 	.word	0x00000680
        /*0100*/ 	.word	0x000000ff
        /*0104*/ 	.word	0x00000000
        /*0108*/ 	.short	0x0100
        /*010a*/ 	.byte	0x04
	.zero		1


	//   ....[1]....
        /*010c*/ 	.word	0x00000690
        /*0110*/ 	.word	0x000000ff
        /*0114*/ 	.word	0x000000a0
        /*0118*/ 	.short	0x0100
        /*011a*/ 	.byte	0x04
	.zero		1


	//   ....[2]....
        /*011c*/ 	.word	0x000006a0
        /*0120*/ 	.word	0x000000ff
        /*0124*/ 	.word	0x00000008
        /*0128*/ 	.short	0x0100
        /*012a*/ 	.byte	0x04
	.zero		1


	//   ....[3]....
        /*012c*/ 	.word	0x000006b0
        /*0130*/ 	.word	0x000000ff
        /*0134*/ 	.word	0x000000a8
        /*0138*/ 	.short	0x0100
        /*013a*/ 	.byte	0x04
	.zero		1


	//   ....[4]....
        /*013c*/ 	.word	0x000006c0
        /*0140*/ 	.word	0x000000ff
        /*0144*/ 	.word	0x00000010
        /*0148*/ 	.short	0x0100
        /*014a*/ 	.byte	0x04
	.zero		1


	//   ....[5]....
        /*014c*/ 	.word	0x000006d0
        /*0150*/ 	.word	0x000000ff
        /*0154*/ 	.word	0x000000b0
        /*0158*/ 	.short	0x0100
        /*015a*/ 	.byte	0x04
	.zero		1


	//   ....[6]....
        /*015c*/ 	.word	0x000006e0
        /*0160*/ 	.word	0x000000ff
        /*0164*/ 	.word	0x00000018
        /*0168*/ 	.short	0x0100
        /*016a*/ 	.byte	0x04
	.zero		1


	//   ....[7]....
        /*016c*/ 	.word	0x000006f0
        /*0170*/ 	.word	0x000000ff
        /*0174*/ 	.word	0x000000b8
        /*0178*/ 	.short	0x0100
        /*017a*/ 	.byte	0x04
	.zero		1


	//   ....[8]....
        /*017c*/ 	.word	0x00000700
        /*0180*/ 	.word	0x000000ff
        /*0184*/ 	.word	0x00000020
        /*0188*/ 	.short	0x0100
        /*018a*/ 	.byte	0x04
	.zero		1


	//   ....[9]....
        /*018c*/ 	.word	0x00000710
        /*0190*/ 	.word	0x000000ff
        /*0194*/ 	.word	0x000000c0
        /*0198*/ 	.short	0x0100
        /*019a*/ 	.byte	0x04
	.zero		1


	//   ....[10]....
        /*019c*/ 	.word	0x00000720
        /*01a0*/ 	.word	0x000000ff
        /*01a4*/ 	.word	0x00000028
        /*01a8*/ 	.short	0x0100
        /*01aa*/ 	.byte	0x04
	.zero		1


	//   ....[11]....
        /*01ac*/ 	.word	0x00000730
        /*01b0*/ 	.word	0x000000ff
        /*01b4*/ 	.word	0x000000c8
        /*01b8*/ 	.short	0x0100
        /*01ba*/ 	.byte	0x04
	.zero		1


	//   ....[12]....
        /*01bc*/ 	.word	0x00000740
        /*01c0*/ 	.word	0x000000ff
        /*01c4*/ 	.word	0x00000030
        /*01c8*/ 	.short	0x0100
        /*01ca*/ 	.byte	0x04
	.zero		1


	//   ....[13]....
        /*01cc*/ 	.word	0x00000750
        /*01d0*/ 	.word	0x000000ff
        /*01d4*/ 	.word	0x000000d0
        /*01d8*/ 	.short	0x0100
        /*01da*/ 	.byte	0x04
	.zero		1


	//   ....[14]....
        /*01dc*/ 	.word	0x00000760
        /*01e0*/ 	.word	0x000000ff
        /*01e4*/ 	.word	0x00000038
        /*01e8*/ 	.short	0x0100
        /*01ea*/ 	.byte	0x04
	.zero		1


	//   ....[15]....
        /*01ec*/ 	.word	0x00000770
        /*01f0*/ 	.word	0x000000ff
        /*01f4*/ 	.word	0x000000d8
        /*01f8*/ 	.short	0x0100
        /*01fa*/ 	.byte	0x04
	.zero		1


	//   ....[16]....
        /*01fc*/ 	.word	0x00000780
        /*0200*/ 	.word	0x000000ff
        /*0204*/ 	.word	0x00000040
        /*0208*/ 	.short	0x0100
        /*020a*/ 	.byte	0x04
	.zero		1


	//   ....[17]....
        /*020c*/ 	.word	0x00000790
        /*0210*/ 	.word	0x000000ff
        /*0214*/ 	.word	0x000000e0
        /*0218*/ 	.short	0x0100
        /*021a*/ 	.byte	0x04
	.zero		1


	//   ....[18]....
        /*021c*/ 	.word	0x000007a0
        /*0220*/ 	.word	0x000000ff
        /*0224*/ 	.word	0x00000048
        /*0228*/ 	.short	0x0100
        /*022a*/ 	.byte	0x04
	.zero		1


	//   ....[19]....
        /*022c*/ 	.word	0x000007b0
        /*0230*/ 	.word	0x000000ff
        /*0234*/ 	.word	0x000000e8
        /*0238*/ 	.short	0x0100
        /*023a*/ 	.byte	0x04
	.zero		1


	//   ....[20]....
        /*023c*/ 	.word	0x000007c0
        /*0240*/ 	.word	0x000000ff
        /*0244*/ 	.word	0x00000050
        /*0248*/ 	.short	0x0100
        /*024a*/ 	.byte	0x04
	.zero		1


	//   ....[21]....
        /*024c*/ 	.word	0x000007d0
        /*0250*/ 	.word	0x000000ff
        /*0254*/ 	.word	0x000000f0
        /*0258*/ 	.short	0x0100
        /*025a*/ 	.byte	0x04
	.zero		1


	//   ....[22]....
        /*025c*/ 	.word	0x000007e0
        /*0260*/ 	.word	0x000000ff
        /*0264*/ 	.word	0x00000058
        /*0268*/ 	.short	0x0100
        /*026a*/ 	.byte	0x04
	.zero		1


	//   ....[23]....
        /*026c*/ 	.word	0x000007f0
        /*0270*/ 	.word	0x000000ff
        /*0274*/ 	.word	0x000000f8
        /*0278*/ 	.short	0x0100
        /*027a*/ 	.byte	0x04
	.zero		1


	//   ....[24]....
        /*027c*/ 	.word	0x00000800
        /*0280*/ 	.word	0x000000ff
        /*0284*/ 	.word	0x00000060
        /*0288*/ 	.short	0x0100
        /*028a*/ 	.byte	0x04
	.zero		1


	//   ....[25]....
        /*028c*/ 	.word	0x00000810
        /*0290*/ 	.word	0x000000ff
        /*0294*/ 	.word	0x00000100
        /*0298*/ 	.short	0x0100
        /*029a*/ 	.byte	0x04
	.zero		1


	//   ....[26]....
        /*029c*/ 	.word	0x00000820
        /*02a0*/ 	.word	0x000000ff
        /*02a4*/ 	.word	0x00000068
        /*02a8*/ 	.short	0x0100
        /*02aa*/ 	.byte	0x04
	.zero		1


	//   ....[27]....
        /*02ac*/ 	.word	0x00000830
        /*02b0*/ 	.word	0x000000ff
        /*02b4*/ 	.word	0x00000108
        /*02b8*/ 	.short	0x0100
        /*02ba*/ 	.byte	0x04
	.zero		1


	//   ....[28]....
        /*02bc*/ 	.word	0x00000840
        /*02c0*/ 	.word	0x000000ff
        /*02c4*/ 	.word	0x00000070
        /*02c8*/ 	.short	0x0100
        /*02ca*/ 	.byte	0x04
	.zero		1


	//   ....[29]....
        /*02cc*/ 	.word	0x00000850
        /*02d0*/ 	.word	0x000000ff
        /*02d4*/ 	.word	0x00000110
        /*02d8*/ 	.short	0x0100
        /*02da*/ 	.byte	0x04
	.zero		1


	//   ....[30]....
        /*02dc*/ 	.word	0x00000860
        /*02e0*/ 	.word	0x000000ff
        /*02e4*/ 	.word	0x00000078
        /*02e8*/ 	.short	0x0100
        /*02ea*/ 	.byte	0x04
	.zero		1


	//   ....[31]....
        /*02ec*/ 	.word	0x00000870
        /*02f0*/ 	.word	0x000000ff
        /*02f4*/ 	.word	0x00000118
        /*02f8*/ 	.short	0x0100
        /*02fa*/ 	.byte	0x04
	.zero		1


	//   ....[32]....
        /*02fc*/ 	.word	0x00000880
        /*0300*/ 	.word	0x000000ff
        /*0304*/ 	.word	0x00000080
        /*0308*/ 	.short	0x0100
        /*030a*/ 	.byte	0x04
	.zero		1


	//   ....[33]....
        /*030c*/ 	.word	0x00000890
        /*0310*/ 	.word	0x000000ff
        /*0314*/ 	.word	0x00000120
        /*0318*/ 	.short	0x0100
        /*031a*/ 	.byte	0x04
	.zero		1


	//   ....[34]....
        /*031c*/ 	.word	0x000008a0
        /*0320*/ 	.word	0x000000ff
        /*0324*/ 	.word	0x00000088
        /*0328*/ 	.short	0x0100
        /*032a*/ 	.byte	0x04
	.zero		1


	//   ....[35]....
        /*032c*/ 	.word	0x000008b0
        /*0330*/ 	.word	0x000000ff
        /*0334*/ 	.word	0x00000128
        /*0338*/ 	.short	0x0100
        /*033a*/ 	.byte	0x04
	.zero		1


	//   ....[36]....
        /*033c*/ 	.word	0x000008c0
        /*0340*/ 	.word	0x000000ff
        /*0344*/ 	.word	0x00000090
        /*0348*/ 	.short	0x0100
        /*034a*/ 	.byte	0x04
	.zero		1


	//   ....[37]....
        /*034c*/ 	.word	0x000008d0
        /*0350*/ 	.word	0x000000ff
        /*0354*/ 	.word	0x00000130
        /*0358*/ 	.short	0x0100
        /*035a*/ 	.byte	0x04
	.zero		1


	//   ....[38]....
        /*035c*/ 	.word	0x000008e0
        /*0360*/ 	.word	0x000000ff
        /*0364*/ 	.word	0x00000098
        /*0368*/ 	.short	0x0100
        /*036a*/ 	.byte	0x04
	.zero		1


	//   ....[39]....
        /*036c*/ 	.word	0x000008f0
        /*0370*/ 	.word	0x000000ff
        /*0374*/ 	.word	0x00000138
        /*0378*/ 	.short	0x0100
        /*037a*/ 	.byte	0x04
	.zero		1


	//   ....[40]....
        /*037c*/ 	.word	0x00000a30
        /*0380*/ 	.word	0x000000ff
        /*0384*/ 	.word	0x00000140
        /*0388*/ 	.short	0x0100
        /*038a*/ 	.byte	0x04
	.zero		1


	//   ....[41]....
        /*038c*/ 	.word	0x00000a40
        /*0390*/ 	.word	0x000000ff
        /*0394*/ 	.word	0x00000158
        /*0398*/ 	.short	0x0100
        /*039a*/ 	.byte	0x04
	.zero		1


	//   ....[42]....
        /*039c*/ 	.word	0x00000a50
        /*03a0*/ 	.word	0x000000ff
        /*03a4*/ 	.word	0x00000148
        /*03a8*/ 	.short	0x0100
        /*03aa*/ 	.byte	0x04
	.zero		1


	//   ....[43]....
        /*03ac*/ 	.word	0x00000a60
        /*03b0*/ 	.word	0x000000ff
        /*03b4*/ 	.word	0x00000160
        /*03b8*/ 	.short	0x0100
        /*03ba*/ 	.byte	0x04
	.zero		1


	//   ....[44]....
        /*03bc*/ 	.word	0x00000a70
        /*03c0*/ 	.word	0x000000ff
        /*03c4*/ 	.word	0x00000150
        /*03c8*/ 	.short	0x0100
        /*03ca*/ 	.byte	0x04
	.zero		1


	//   ....[45]....
        /*03cc*/ 	.word	0x00000a80
        /*03d0*/ 	.word	0x000000ff
        /*03d4*/ 	.word	0x00000168
        /*03d8*/ 	.short	0x0100
        /*03da*/ 	.byte	0x04
	.zero		1


	//   ....[46]....
        /*03dc*/ 	.word	0x00000b70
        /*03e0*/ 	.word	0x000000ff
        /*03e4*/ 	.word	0x00000170
        /*03e8*/ 	.short	0x0100
        /*03ea*/ 	.byte	0x06
	.zero		1


	//   ....[47]....
        /*03ec*/ 	.word	0x00000b80
        /*03f0*/ 	.word	0x000000ff
        /*03f4*/ 	.word	0x00000178
        /*03f8*/ 	.short	0x0100
        /*03fa*/ 	.byte	0x06
	.zero		1


	//   ....[48]....
        /*03fc*/ 	.word	0x00000cc0
        /*0400*/ 	.word	0x000000ff
        /*0404*/ 	.word	0x00000180
        /*0408*/ 	.short	0x0100
        /*040a*/ 	.byte	0x06
	.zero		1


	//   ....[49]....
        /*040c*/ 	.word	0x00000cd0
        /*0410*/ 	.word	0x000000ff
        /*0414*/ 	.word	0x00000190
        /*0418*/ 	.short	0x0100
        /*041a*/ 	.byte	0x06
	.zero		1


	//   ....[50]....
        /*041c*/ 	.word	0x00000ce0
        /*0420*/ 	.word	0x000000ff
        /*0424*/ 	.word	0x00000188
        /*0428*/ 	.short	0x0100
        /*042a*/ 	.byte	0x06
	.zero		1


	//   ....[51]....
        /*042c*/ 	.word	0x00000cf0
        /*0430*/ 	.word	0x000000ff
        /*0434*/ 	.word	0x00000198
        /*0438*/ 	.short	0x0100
        /*043a*/ 	.byte	0x06
	.zero		1


	//   ....[52]....
        /*043c*/ 	.word	0x00000e20
        /*0440*/ 	.word	0x000000ff
        /*0444*/ 	.word	0x000001a0
        /*0448*/ 	.short	0x0100
        /*044a*/ 	.byte	0x04
	.zero		1


	//   ....[53]....
        /*044c*/ 	.word	0x00000e30
        /*0450*/ 	.word	0x000000ff
        /*0454*/ 	.word	0x000001c0
        /*0458*/ 	.short	0x0100
        /*045a*/ 	.byte	0x04
	.zero		1


	//   ....[54]....
        /*045c*/ 	.word	0x00000e40
        /*0460*/ 	.word	0x000000ff
        /*0464*/ 	.word	0x000001a8
        /*0468*/ 	.short	0x0100
        /*046a*/ 	.byte	0x04
	.zero		1


	//   ....[55]....
        /*046c*/ 	.word	0x00000e50
        /*0470*/ 	.word	0x000000ff
        /*0474*/ 	.word	0x000001c8
        /*0478*/ 	.short	0x0100
        /*047a*/ 	.byte	0x04
	.zero		1


	//   ....[56]....
        /*047c*/ 	.word	0x00000e60
        /*0480*/ 	.word	0x000000ff
        /*0484*/ 	.word	0x000001b0
        /*0488*/ 	.short	0x0100
        /*048a*/ 	.byte	0x04
	.zero		1


	//   ....[57]....
        /*048c*/ 	.word	0x00000e70
        /*0490*/ 	.word	0x000000ff
        /*0494*/ 	.word	0x000001d0
        /*0498*/ 	.short	0x0100
        /*049a*/ 	.byte	0x04
	.zero		1


	//   ....[58]....
        /*049c*/ 	.word	0x00000e80
        /*04a0*/ 	.word	0x000000ff
        /*04a4*/ 	.word	0x000001b8
        /*04a8*/ 	.short	0x0100
        /*04aa*/ 	.byte	0x04
	.zero		1


	//   ....[59]....
        /*04ac*/ 	.word	0x00000e90
        /*04b0*/ 	.word	0x000000ff
        /*04b4*/ 	.word	0x000001d8
        /*04b8*/ 	.short	0x0100
        /*04ba*/ 	.byte	0x04
	.zero		1


	//   ....[60]....
        /*04bc*/ 	.word	0x00000f90
        /*04c0*/ 	.word	0x000000ff
        /*04c4*/ 	.word	0x000001e0
        /*04c8*/ 	.short	0x0100
        /*04ca*/ 	.byte	0x04
	.zero		1


	//   ....[61]....
        /*04cc*/ 	.word	0x00000fa0
        /*04d0*/ 	.word	0x000000ff
        /*04d4*/ 	.word	0x000001f0
        /*04d8*/ 	.short	0x0100
        /*04da*/ 	.byte	0x04
	.zero		1


	//   ....[62]....
        /*04dc*/ 	.word	0x00000fb0
        /*04e0*/ 	.word	0x000000ff
        /*04e4*/ 	.word	0x000001e8
        /*04e8*/ 	.short	0x0100
        /*04ea*/ 	.byte	0x04
	.zero		1


	//   ....[63]....
        /*04ec*/ 	.word	0x00000fc0
        /*04f0*/ 	.word	0x000000ff
        /*04f4*/ 	.word	0x000001f8
        /*04f8*/ 	.short	0x0100
        /*04fa*/ 	.byte	0x04
	.zero		1


	//   ....[64]....
        /*04fc*/ 	.word	0x000010c0
        /*0500*/ 	.word	0x000000ff
        /*0504*/ 	.word	0x00000200
        /*0508*/ 	.short	0x0100
        /*050a*/ 	.byte	0x06
	.zero		1


	//   ....[65]....
        /*050c*/ 	.word	0x00001cf0
        /*0510*/ 	.word	0x00000000
        /*0514*/ 	.word	0x000001f0
        /*0518*/ 	.short	0x010a
        /*051a*/ 	.byte	0xff
	.zero		1


	//   ....[66]....
        /*051c*/ 	.word	0x00001d10
        /*0520*/ 	.word	0x00000000
        /*0524*/ 	.word	0x000001e0
        /*0528*/ 	.short	0x0101
        /*052a*/ 	.byte	0xff
	.zero		1


	//   ....[67]....
        /*052c*/ 	.word	0x00001dc0
        /*0530*/ 	.word	0x000000ff
        /*0534*/ 	.word	0x000000a0
        /*0538*/ 	.short	0x010a
        /*053a*/ 	.byte	0x04
	.zero		1


	//   ....[68]....
        /*053c*/ 	.word	0x00001e90
        /*0540*/ 	.word	0x000000ff
        /*0544*/ 	.word	0x000000a0
        /*0548*/ 	.short	0x010a
        /*054a*/ 	.byte	0x21
	.zero		1


	//   ....[69]....
        /*054c*/ 	.word	0x00002040
        /*0550*/ 	.word	0x000000ff
        /*0554*/ 	.word	0x000000a0
        /*0558*/ 	.short	0x010a
        /*055a*/ 	.byte	0x05
	.zero		1


	//   ....[70]....
        /*055c*/ 	.word	0x00002160
        /*0560*/ 	.word	0x000000ff
        /*0564*/ 	.word	0x00000178
        /*0568*/ 	.short	0x0101
        /*056a*/ 	.byte	0x0d
	.zero		1


	//   ....[71]....
        /*056c*/ 	.word	0x00002180
        /*0570*/ 	.word	0x000000ff
        /*0574*/ 	.word	0x000000a0
        /*0578*/ 	.short	0x010a
        /*057a*/ 	.byte	0x04
	.zero		1


	//   ....[72]....
        /*057c*/ 	.word	0x00002200
        /*0580*/ 	.word	0x000000ff
        /*0584*/ 	.word	0x000000a0
        /*0588*/ 	.short	0x010a
        /*058a*/ 	.byte	0x11
	.zero		1


	//   ....[73]....
        /*058c*/ 	.word	0x000023a0
        /*0590*/ 	.word	0x000000ff
        /*0594*/ 	.word	0x000000a0
        /*0598*/ 	.short	0x010a
        /*059a*/ 	.byte	0x05
	.zero		1


	//   ....[74]....
        /*059c*/ 	.word	0x000024e0
        /*05a0*/ 	.word	0x00000003
        /*05a4*/ 	.word	0x00000180
        /*05a8*/ 	.short	0x010a
        /*05aa*/ 	.byte	0xff
	.zero		1


	//   ....[75]....
        /*05ac*/ 	.word	0x00002630
        /*05b0*/ 	.word	0x00000000
        /*05b4*/ 	.word	0x00000000
        /*05b8*/ 	.short	0x0101
        /*05ba*/ 	.byte	0xff
	.zero		1


	//   ....[76]....
        /*05bc*/ 	.word	0x00002bf0
        /*05c0*/ 	.word	0x000000ff
        /*05c4*/ 	.word	0x00000000
        /*05c8*/ 	.short	0x010a
        /*05ca*/ 	.byte	0x04
	.zero		1


	//   ....[77]....
        /*05cc*/ 	.word	0x00002c80
        /*05d0*/ 	.word	0x000000ff
        /*05d4*/ 	.word	0x00000000
        /*05d8*/ 	.short	0x010a
        /*05da*/ 	.byte	0x05
	.zero		1


	//   ....[78]....
        /*05dc*/ 	.word	0x00002d10
        /*05e0*/ 	.word	0x000000ff
        /*05e4*/ 	.word	0x00000000
        /*05e8*/ 	.short	0x010a
        /*05ea*/ 	.byte	0x05
	.zero		1


	//   ....[79]....
        /*05ec*/ 	.word	0x00002da0
        /*05f0*/ 	.word	0x000000ff
        /*05f4*/ 	.word	0x00000000
        /*05f8*/ 	.short	0x010a
        /*05fa*/ 	.byte	0x05
	.zero		1


	//   ....[80]....
        /*05fc*/ 	.word	0x00002e30
        /*0600*/ 	.word	0x000000ff
        /*0604*/ 	.word	0x00000000
        /*0608*/ 	.short	0x010a
        /*060a*/ 	.byte	0x05
	.zero		1


	//   ....[81]....
        /*060c*/ 	.word	0x00002ec0
        /*0610*/ 	.word	0x000000ff
        /*0614*/ 	.word	0x00000000
        /*0618*/ 	.short	0x010a
        /*061a*/ 	.byte	0x05
	.zero		1


	//   ....[82]....
        /*061c*/ 	.word	0x00002f50
        /*0620*/ 	.word	0x000000ff
        /*0624*/ 	.word	0x00000000
        /*0628*/ 	.short	0x010a
        /*062a*/ 	.byte	0x05
	.zero		1


	//   ....[83]....
        /*062c*/ 	.word	0x00002fe0
        /*0630*/ 	.word	0x000000ff
        /*0634*/ 	.word	0x00000000
        /*0638*/ 	.short	0x010a
        /*063a*/ 	.byte	0x05
	.zero		1


	//   ....[84]....
        /*063c*/ 	.word	0x00003070
        /*0640*/ 	.word	0x000000ff
        /*0644*/ 	.word	0x00000000
        /*0648*/ 	.short	0x010a
        /*064a*/ 	.byte	0x05
	.zero		1


	//   ....[85]....
        /*064c*/ 	.word	0x00003100
        /*0650*/ 	.word	0x000000ff
        /*0654*/ 	.word	0x00000000
        /*0658*/ 	.short	0x010a
        /*065a*/ 	.byte	0x05
	.zero		1


	//   ....[86]....
        /*065c*/ 	.word	0x00003190
        /*0660*/ 	.word	0x000000ff
        /*0664*/ 	.word	0x00000000
        /*0668*/ 	.short	0x010a
        /*066a*/ 	.byte	0x05
	.zero		1


	//   ....[87]....
        /*066c*/ 	.word	0x00003220
        /*0670*/ 	.word	0x000000ff
        /*0674*/ 	.word	0x00000000
        /*0678*/ 	.short	0x010a
        /*067a*/ 	.byte	0x05
	.zero		1


	//   ....[88]....
        /*067c*/ 	.word	0x000032b0
        /*0680*/ 	.word	0x000000ff
        /*0684*/ 	.word	0x00000000
        /*0688*/ 	.short	0x010a
        /*068a*/ 	.byte	0x05
	.zero		1


	//   ....[89]....
        /*068c*/ 	.word	0x00003340
        /*0690*/ 	.word	0x000000ff
        /*0694*/ 	.word	0x00000000
        /*0698*/ 	.short	0x010a
        /*069a*/ 	.byte	0x05
	.zero		1


	//   ....[90]....
        /*069c*/ 	.word	0x000033d0
        /*06a0*/ 	.word	0x000000ff
        /*06a4*/ 	.word	0x00000000
        /*06a8*/ 	.short	0x010a
        /*06aa*/ 	.byte	0x05
	.zero		1


	//   ....[91]....
        /*06ac*/ 	.word	0x00003460
        /*06b0*/ 	.word	0x000000ff
        /*06b4*/ 	.word	0x00000000
        /*06b8*/ 	.short	0x010a
        /*06ba*/ 	.byte	0x05
	.zero		1


	//   ....[92]....
        /*06bc*/ 	.word	0x000034f0
        /*06c0*/ 	.word	0x000000ff
        /*06c4*/ 	.word	0x00000000
        /*06c8*/ 	.short	0x010a
        /*06ca*/ 	.byte	0x05
	.zero		1


	//   ....[93]....
        /*06cc*/ 	.word	0x00003580
        /*06d0*/ 	.word	0x000000ff
        /*06d4*/ 	.word	0x00000000
        /*06d8*/ 	.short	0x010a
        /*06da*/ 	.byte	0x05
	.zero		1


	//   ....[94]....
        /*06dc*/ 	.word	0x00003610
        /*06e0*/ 	.word	0x000000ff
        /*06e4*/ 	.word	0x00000000
        /*06e8*/ 	.short	0x010a
        /*06ea*/ 	.byte	0x05
	.zero		1


	//   ....[95]....
        /*06ec*/ 	.word	0x000036b0
        /*06f0*/ 	.word	0x00000000
        /*06f4*/ 	.word	0x00000000
        /*06f8*/ 	.short	0x010a
        /*06fa*/ 	.byte	0xff
	.zero		1


	//   ....[96]....
        /*06fc*/ 	.word	0x000037f0
        /*0700*/ 	.word	0x00000000
        /*0704*/ 	.word	0x000001e0
        /*0708*/ 	.short	0x010a
        /*070a*/ 	.byte	0xff
	.zero		1


	//   ....[97]....
        /*070c*/ 	.word	0x00003860
        /*0710*/ 	.word	0x00000004
        /*0714*/ 	.word	0x00000000
        /*0718*/ 	.short	0x0101
        /*071a*/ 	.byte	0xff
	.zero		1


	//   ....[98]....
        /*071c*/ 	.word	0x00003880
        /*0720*/ 	.word	0x000000ff
        /*0724*/ 	.word	0x00000190
        /*0728*/ 	.short	0x010a
        /*072a*/ 	.byte	0x04
	.zero		1


	//   ....[99]....
        /*072c*/ 	.word	0x000039a0
        /*0730*/ 	.word	0x00000000
        /*0734*/ 	.word	0x00000180
        /*0738*/ 	.short	0x010a
        /*073a*/ 	.byte	0xff
	.zero		1


	//   ....[100]....
        /*073c*/ 	.word	0x00003aa0
        /*0740*/ 	.word	0x00000000
        /*0744*/ 	.word	0x00000000
        /*0748*/ 	.short	0x0101
        /*074a*/ 	.byte	0xff
	.zero		1


	//   ....[101]....
        /*074c*/ 	.word	0x00003b30
        /*0750*/ 	.word	0x000000ff
        /*0754*/ 	.word	0x00000190
        /*0758*/ 	.short	0x0106
        /*075a*/ 	.byte	0x04
	.zero		1


	//   ....[102]....
        /*075c*/ 	.word	0x00003b50
        /*0760*/ 	.word	0x000000ff
        /*0764*/ 	.word	0x00000190
        /*0768*/ 	.short	0x010a
        /*076a*/ 	.byte	0x04
	.zero		1


	//   ....[103]....
        /*076c*/ 	.word	0x00003be0
        /*0770*/ 	.word	0x000000ff
        /*0774*/ 	.word	0x00000190
        /*0778*/ 	.short	0x0106
        /*077a*/ 	.byte	0x07
	.zero		1


	//   ....[104]....
        /*077c*/ 	.word	0x00003c20
        /*0780*/ 	.word	0x00000000
        /*0784*/ 	.word	0x00000190
        /*0788*/ 	.short	0x010a
        /*078a*/ 	.byte	0xff
	.zero		1


	//   ....[105]....
        /*078c*/ 	.word	0x00003e70
        /*0790*/ 	.word	0x000000ff
        /*0794*/ 	.word	0x00000008
        /*0798*/ 	.short	0x010a
        /*079a*/ 	.byte	0x05
	.zero		1


	//   ....[106]....
        /*079c*/ 	.word	0x00003e90
        /*07a0*/ 	.word	0x000000ff
        /*07a4*/ 	.word	0x00000008
        /*07a8*/ 	.short	0x010a
        /*07aa*/ 	.byte	0x05
	.zero		1


	//   ....[107]....
        /*07ac*/ 	.word	0x00004020
        /*07b0*/ 	.word	0x000000ff
        /*07b4*/ 	.word	0x00000008
        /*07b8*/ 	.short	0x010a
        /*07ba*/ 	.byte	0x05
	.zero		1


	//   ....[108]....
        /*07bc*/ 	.word	0x00004040
        /*07c0*/ 	.word	0x000000ff
        /*07c4*/ 	.word	0x00000008
        /*07c8*/ 	.short	0x010a
        /*07ca*/ 	.byte	0x05
	.zero		1


	//   ....[109]....
        /*07cc*/ 	.word	0x00004100
        /*07d0*/ 	.word	0x000000ff
        /*07d4*/ 	.word	0x00000000
        /*07d8*/ 	.short	0x0101
        /*07da*/ 	.byte	0x04
	.zero		1


	//   ....[110]....
        /*07dc*/ 	.word	0x00004400
        /*07e0*/ 	.word	0x00000000
        /*07e4*/ 	.word	0x00000180
        /*07e8*/ 	.short	0x010a
        /*07ea*/ 	.byte	0xff
	.zero		1


	//   ....[111]....
        /*07ec*/ 	.word	0x000044c0
        /*07f0*/ 	.word	0x00000000
        /*07f4*/ 	.word	0x00000000
        /*07f8*/ 	.short	0x0101
        /*07fa*/ 	.byte	0xff
	.zero		1


	//   ....[112]....
        /*07fc*/ 	.word	0x00004580
        /*0800*/ 	.word	0x000000ff
        /*0804*/ 	.word	0x00000000
        /*0808*/ 	.short	0x010a
        /*080a*/ 	.byte	0x04
	.zero		1


	//   ....[113]....
        /*080c*/ 	.word	0x00004590
        /*0810*/ 	.word	0x000000ff
        /*0814*/ 	.word	0x000001c0
        /*0818*/ 	.short	0x010a
        /*081a*/ 	.byte	0x17
	.zero		1


	//   ....[114]....
        /*081c*/ 	.word	0x00004640
        /*0820*/ 	.word	0x000000ff
        /*0824*/ 	.word	0x00000000
        /*0828*/ 	.short	0x010a
        /*082a*/ 	.byte	0x05
	.zero		1


	//   ....[115]....
        /*082c*/ 	.word	0x00004780
        /*0830*/ 	.word	0x000000ff
        /*0834*/ 	.word	0x00000000
        /*0838*/ 	.short	0x010a
        /*083a*/ 	.byte	0x04
	.zero		1


	//   ....[116]....
        /*083c*/ 	.word	0x000049d0
        /*0840*/ 	.word	0x000000ff
        /*0844*/ 	.word	0x00000000
        /*0848*/ 	.short	0x010a
        /*084a*/ 	.byte	0x04
	.zero		1


	//   ....[117]....
        /*084c*/ 	.word	0x00004a60
        /*0850*/ 	.word	0x000000ff
        /*0854*/ 	.word	0x00000000
        /*0858*/ 	.short	0x010a
        /*085a*/ 	.byte	0x05
	.zero		1


	//   ....[118]....
        /*085c*/ 	.word	0x00004af0
        /*0860*/ 	.word	0x000000ff
        /*0864*/ 	.word	0x00000000
        /*0868*/ 	.short	0x010a
        /*086a*/ 	.byte	0x05
	.zero		1


	//   ....[119]....
        /*086c*/ 	.word	0x00004b90
        /*0870*/ 	.word	0x00000000
        /*0874*/ 	.word	0x00000000
        /*0878*/ 	.short	0x010a
        /*087a*/ 	.byte	0xff
	.zero		1


	//   ....[120]....
        /*087c*/ 	.word	0x00004bd0
        /*0880*/ 	.word	0x00000000
        /*0884*/ 	.word	0x00000000
        /*0888*/ 	.short	0x010a
        /*088a*/ 	.byte	0xff
	.zero		1


	//   ....[121]....
        /*088c*/ 	.word	0x00004c40
        /*0890*/ 	.word	0x000000ff
        /*0894*/ 	.word	0x00000000
        /*0898*/ 	.short	0x0101
        /*089a*/ 	.byte	0x04
	.zero		1


	//   ....[122]....
        /*089c*/ 	.word	0x00004c80
        /*08a0*/ 	.word	0x000000ff
        /*08a4*/ 	.word	0x00000200
        /*08a8*/ 	.short	0x010a
        /*08aa*/ 	.byte	0x11
	.zero		1


	//   ....[123]....
        /*08ac*/ 	.word	0x00004cd0
        /*08b0*/ 	.word	0x000000ff
        /*08b4*/ 	.word	0x00000000
        /*08b8*/ 	.short	0x0101
        /*08ba*/ 	.byte	0x04
	.zero		1


	//   ....[124]....
        /*08bc*/ 	.word	0x00005140
        /*08c0*/ 	.word	0x0000000c
        /*08c4*/ 	.word	0x00000180
        /*08c8*/ 	.short	0x010a
        /*08ca*/ 	.byte	0xff
	.zero		1


	//   ....[125]....
        /*08cc*/ 	.word	0x000052b0
        /*08d0*/ 	.word	0x00000000
        /*08d4*/ 	.word	0x00000000
        /*08d8*/ 	.short	0x0101
        /*08da*/ 	.byte	0xff
	.zero		1


	//   ....[126]....
        /*08dc*/ 	.word	0x00005730
        /*08e0*/ 	.word	0x000000ff
        /*08e4*/ 	.word	0x00000178
        /*08e8*/ 	.short	0x010a
        /*08ea*/ 	.byte	0x18
	.zero		1


	//   ....[127]....
        /*08ec*/ 	.word	0x000058f0
        /*08f0*/ 	.word	0x000000ff
        /*08f4*/ 	.word	0x00000158
        /*08f8*/ 	.short	0x010a
        /*08fa*/ 	.byte	0x04
	.zero		1


	//   ....[128]....
        /*08fc*/ 	.word	0x00005ad0
        /*0900*/ 	.word	0x000000ff
        /*0904*/ 	.word	0x00000140
        /*0908*/ 	.short	0x010b
        /*090a*/ 	.byte	0x04
	.zero		1


	//   ....[129]....
        /*090c*/ 	.word	0x00005ae0
        /*0910*/ 	.word	0x000000ff
        /*0914*/ 	.word	0x00000000
        /*0918*/ 	.short	0x0101
        /*091a*/ 	.byte	0x14
	.zero		1


	//   ....[130]....
        /*091c*/ 	.word	0x00005af0
        /*0920*/ 	.word	0x000000ff
        /*0924*/ 	.word	0x00000158
        /*0928*/ 	.short	0x010a
        /*092a*/ 	.byte	0x05
	.zero		1


	//   ....[131]....
        /*092c*/ 	.word	0x00005cf0
        /*0930*/ 	.word	0x000000ff
        /*0934*/ 	.word	0x00000140
        /*0938*/ 	.short	0x010b
        /*093a*/ 	.byte	0x05
	.zero		1


	//   ....[132]....
        /*093c*/ 	.word	0x00005d00
        /*0940*/ 	.word	0x000000ff
        /*0944*/ 	.word	0x00000000
        /*0948*/ 	.short	0x0101
        /*094a*/ 	.byte	0x04
	.zero		1


	//   ....[133]....
        /*094c*/ 	.word	0x00005da0
        /*0950*/ 	.word	0x000000ff
        /*0954*/ 	.word	0x00000000
        /*0958*/ 	.short	0x010a
        /*095a*/ 	.byte	0x04
	.zero		1


	//   ....[134]....
        /*095c*/ 	.word	0x00005e30
        /*0960*/ 	.word	0x000000ff
        /*0964*/ 	.word	0x00000000
        /*0968*/ 	.short	0x010a
        /*096a*/ 	.byte	0x05
	.zero		1


	//   ....[135]....
        /*096c*/ 	.word	0x00005ed0
        /*0970*/ 	.word	0x00000000
        /*0974*/ 	.word	0x00000000
        /*0978*/ 	.short	0x010a
        /*097a*/ 	.byte	0xff
	.zero		1


	//   ....[136]....
        /*097c*/ 	.word	0x00006220
        /*0980*/ 	.word	0x00000003
        /*0984*/ 	.word	0x00000180
        /*0988*/ 	.short	0x010a
        /*098a*/ 	.byte	0xff
	.zero		1


	//   ....[137]....
        /*098c*/ 	.word	0x000063a0
        /*0990*/ 	.word	0x00000000
        /*0994*/ 	.word	0x00000000
        /*0998*/ 	.short	0x0101
        /*099a*/ 	.byte	0xff
	.zero		1


	//   ....[138]....
        /*099c*/ 	.word	0x00006f70
        /*09a0*/ 	.word	0x00000000
        /*09a4*/ 	.word	0x00000140
        /*09a8*/ 	.short	0x010a
        /*09aa*/ 	.byte	0xff
	.zero		1


	//   ....[139]....
        /*09ac*/ 	.word	0x00006fe0
        /*09b0*/ 	.word	0x00000059
        /*09b4*/ 	.word	0x000001a0
        /*09b8*/ 	.short	0x010a
        /*09ba*/ 	.byte	0xff
	.zero		1


	//   ....[140]....
        /*09bc*/ 	.word	0x000070d0
        /*09c0*/ 	.word	0x00000000
        /*09c4*/ 	.word	0x00000140
        /*09c8*/ 	.short	0x010a
        /*09ca*/ 	.byte	0xff
	.zero		1


	//   ....[141]....
        /*09cc*/ 	.word	0x00007200
        /*09d0*/ 	.word	0x00000059
        /*09d4*/ 	.word	0x000001a0
        /*09d8*/ 	.short	0x010a
        /*09da*/ 	.byte	0xff
	.zero		1


	//   ....[142]....
        /*09dc*/ 	.word	0x00007d30
        /*09e0*/ 	.word	0x00000000
        /*09e4*/ 	.word	0x00000000
        /*09e8*/ 	.short	0x0101
        /*09ea*/ 	.byte	0xff
	.zero		1


	//   ....[143]....
        /*09ec*/ 	.word	0x00007d40
        /*09f0*/ 	.word	0x00000003
        /*09f4*/ 	.word	0x00000140
        /*09f8*/ 	.short	0x010a
        /*09fa*/ 	.byte	0xff
	.zero		1


	//   ....[144]....
        /*09fc*/ 	.word	0x00007e10
        /*0a00*/ 	.word	0x00000003
        /*0a04*/ 	.word	0x00000140
        /*0a08*/ 	.short	0x010a
        /*0a0a*/ 	.byte	0xff
	.zero		1


	//   ....[145]....
        /*0a0c*/ 	.word	0x00008290
        /*0a10*/ 	.word	0x00000059
        /*0a14*/ 	.word	0x00000000
        /*0a18*/ 	.short	0x0101
        /*0a1a*/ 	.byte	0xff
	.zero		1


	//   ....[146]....
        /*0a1c*/ 	.word	0x00008ab0
        /*0a20*/ 	.word	0x00000002
        /*0a24*/ 	.word	0x00000000
        /*0a28*/ 	.short	0x0101
        /*0a2a*/ 	.byte	0xff
	.zero		1


	//   ....[147]....
        /*0a2c*/ 	.word	0x00008d70
        /*0a30*/ 	.word	0x000000ff
        /*0a34*/ 	.word	0x00000000
        /*0a38*/ 	.short	0x0101
        /*0a3a*/ 	.byte	0x04
	.zero		1


	//   ....[148]....
        /*0a3c*/ 	.word	0x00008d90
        /*0a40*/ 	.word	0x00000000
        /*0a44*/ 	.word	0x000001f0
        /*0a48*/ 	.short	0x010a
        /*0a4a*/ 	.byte	0xff
	.zero		1


	//   ....[149]....
        /*0a4c*/ 	.word	0x00008df0
        /*0a50*/ 	.word	0x00000000
        /*0a54*/ 	.word	0x000000a0
        /*0a58*/ 	.short	0x010a
        /*0a5a*/ 	.byte	0xff
	.zero		1


	//   ....[150]....
        /*0a5c*/ 	.word	0x00008e50
        /*0a60*/ 	.word	0x00000000
        /*0a64*/ 	.word	0x000000a0
        /*0a68*/ 	.short	0x010a
        /*0a6a*/ 	.byte	0xff
	.zero		1


	//   ....[151]....
        /*0a6c*/ 	.word	0x00008ea0
        /*0a70*/ 	.word	0x00000003
        /*0a74*/ 	.word	0x00000180
        /*0a78*/ 	.short	0x010a
        /*0a7a*/ 	.byte	0xff
	.zero		1


	//   ....[152]....
        /*0a7c*/ 	.word	0x00008f00
        /*0a80*/ 	.word	0x00000000
        /*0a84*/ 	.word	0x00000000
        /*0a88*/ 	.short	0x010a
        /*0a8a*/ 	.byte	0xff
	.zero		1


	//   ....[153]....
        /*0a8c*/ 	.word	0x00008f60
        /*0a90*/ 	.word	0x00000000
        /*0a94*/ 	.word	0x00000000
        /*0a98*/ 	.short	0x010a
        /*0a9a*/ 	.byte	0xff
	.zero		1


	//   ....[154]....
        /*0a9c*/ 	.word	0x00008fc0
        /*0aa0*/ 	.word	0x00000000
        /*0aa4*/ 	.word	0x00000000
        /*0aa8*/ 	.short	0x010a
        /*0aaa*/ 	.byte	0xff
	.zero		1


	//   ....[155]....
        /*0aac*/ 	.word	0x00009020
        /*0ab0*/ 	.word	0x00000000
        /*0ab4*/ 	.word	0x00000000
        /*0ab8*/ 	.short	0x010a
        /*0aba*/ 	.byte	0xff
	.zero		1


	//   ....[156]....
        /*0abc*/ 	.word	0x00009080
        /*0ac0*/ 	.word	0x00000000
        /*0ac4*/ 	.word	0x00000000
        /*0ac8*/ 	.short	0x010a
        /*0aca*/ 	.byte	0xff
	.zero		1


	//   ....[157]....
        /*0acc*/ 	.word	0x000090e0
        /*0ad0*/ 	.word	0x00000000
        /*0ad4*/ 	.word	0x00000000
        /*0ad8*/ 	.short	0x010a
        /*0ada*/ 	.byte	0xff
	.zero		1


	//   ....[158]....
        /*0adc*/ 	.word	0x00009140
        /*0ae0*/ 	.word	0x00000000
        /*0ae4*/ 	.word	0x00000000
        /*0ae8*/ 	.short	0x010a
        /*0aea*/ 	.byte	0xff
	.zero		1


	//   ....[159]....
        /*0aec*/ 	.word	0x000091a0
        /*0af0*/ 	.word	0x00000000
        /*0af4*/ 	.word	0x00000000
        /*0af8*/ 	.short	0x010a
        /*0afa*/ 	.byte	0xff
	.zero		1


	//   ....[160]....
        /*0afc*/ 	.word	0x00009200
        /*0b00*/ 	.word	0x00000000
        /*0b04*/ 	.word	0x00000000
        /*0b08*/ 	.short	0x010a
        /*0b0a*/ 	.byte	0xff
	.zero		1


	//   ....[161]....
        /*0b0c*/ 	.word	0x00009260
        /*0b10*/ 	.word	0x00000000
        /*0b14*/ 	.word	0x00000000
        /*0b18*/ 	.short	0x010a
        /*0b1a*/ 	.byte	0xff
	.zero		1


	//   ....[162]....
        /*0b1c*/ 	.word	0x000092c0
        /*0b20*/ 	.word	0x00000000
        /*0b24*/ 	.word	0x00000000
        /*0b28*/ 	.short	0x010a
        /*0b2a*/ 	.byte	0xff
	.zero		1


	//   ....[163]....
        /*0b2c*/ 	.word	0x00009320
        /*0b30*/ 	.word	0x00000000
        /*0b34*/ 	.word	0x00000000
        /*0b38*/ 	.short	0x010a
        /*0b3a*/ 	.byte	0xff
	.zero		1


	//   ....[164]....
        /*0b3c*/ 	.word	0x00009380
        /*0b40*/ 	.word	0x00000000
        /*0b44*/ 	.word	0x00000000
        /*0b48*/ 	.short	0x010a
        /*0b4a*/ 	.byte	0xff
	.zero		1


	//   ....[165]....
        /*0b4c*/ 	.word	0x000093e0
        /*0b50*/ 	.word	0x00000000
        /*0b54*/ 	.word	0x00000000
        /*0b58*/ 	.short	0x010a
        /*0b5a*/ 	.byte	0xff
	.zero		1


	//   ....[166]....
        /*0b5c*/ 	.word	0x00009440
        /*0b60*/ 	.word	0x00000000
        /*0b64*/ 	.word	0x00000000
        /*0b68*/ 	.short	0x010a
        /*0b6a*/ 	.byte	0xff
	.zero		1


	//   ....[167]....
        /*0b6c*/ 	.word	0x000094a0
        /*0b70*/ 	.word	0x00000000
        /*0b74*/ 	.word	0x00000000
        /*0b78*/ 	.short	0x010a
        /*0b7a*/ 	.byte	0xff
	.zero		1


	//   ....[168]....
        /*0b7c*/ 	.word	0x00009500
        /*0b80*/ 	.word	0x00000000
        /*0b84*/ 	.word	0x00000000
        /*0b88*/ 	.short	0x010a
        /*0b8a*/ 	.byte	0xff
	.zero		1


	//   ....[169]....
        /*0b8c*/ 	.word	0x00009560
        /*0b90*/ 	.word	0x00000000
        /*0b94*/ 	.word	0x00000000
        /*0b98*/ 	.short	0x010a
        /*0b9a*/ 	.byte	0xff
	.zero		1


	//   ....[170]....
        /*0b9c*/ 	.word	0x000095c0
        /*0ba0*/ 	.word	0x00000000
        /*0ba4*/ 	.word	0x00000000
        /*0ba8*/ 	.short	0x010a
        /*0baa*/ 	.byte	0xff
	.zero		1


	//   ....[171]....
        /*0bac*/ 	.word	0x00009610
        /*0bb0*/ 	.word	0x00000000
        /*0bb4*/ 	.word	0x000001e0
        /*0bb8*/ 	.short	0x010a
        /*0bba*/ 	.byte	0xff
	.zero		1


	//   ....[172]....
        /*0bbc*/ 	.word	0x00009670
        /*0bc0*/ 	.word	0x00000000
        /*0bc4*/ 	.word	0x00000190
        /*0bc8*/ 	.short	0x010a
        /*0bca*/ 	.byte	0xff
	.zero		1


	//   ....[173]....
        /*0bcc*/ 	.word	0x000096c0
        /*0bd0*/ 	.word	0x00000000
        /*0bd4*/ 	.word	0x00000180
        /*0bd8*/ 	.short	0x010a
        /*0bda*/ 	.byte	0xff
	.zero		1


	//   ....[174]....
        /*0bdc*/ 	.word	0x00009720
        /*0be0*/ 	.word	0x00000000
        /*0be4*/ 	.word	0x00000190
        /*0be8*/ 	.short	0x010a
        /*0bea*/ 	.byte	0xff
	.zero		1


	//   ....[175]....
        /*0bec*/ 	.word	0x00009780
        /*0bf0*/ 	.word	0x00000005
        /*0bf4*/ 	.word	0x00000008
        /*0bf8*/ 	.short	0x010a
        /*0bfa*/ 	.byte	0xff
	.zero		1


	//   ....[176]....
        /*0bfc*/ 	.word	0x00009870
        /*0c00*/ 	.word	0x00000003
        /*0c04*/ 	.word	0x00000008
        /*0c08*/ 	.short	0x010a
        /*0c0a*/ 	.byte	0xff
	.zero		1


	//   ....[177]....
        /*0c0c*/ 	.word	0x000098c0
        /*0c10*/ 	.word	0x00000000
        /*0c14*/ 	.word	0x00000180
        /*0c18*/ 	.short	0x010a
        /*0c1a*/ 	.byte	0xff
	.zero		1


	//   ....[178]....
        /*0c1c*/ 	.word	0x00009920
        /*0c20*/ 	.word	0x00000000
        /*0c24*/ 	.word	0x000001c0
        /*0c28*/ 	.short	0x010a
        /*0c2a*/ 	.byte	0xff
	.zero		1


	//   ....[179]....
        /*0c2c*/ 	.word	0x00009980
        /*0c30*/ 	.word	0x00000000
        /*0c34*/ 	.word	0x00000000
        /*0c38*/ 	.short	0x010a
        /*0c3a*/ 	.byte	0xff
	.zero		1


	//   ....[180]....
        /*0c3c*/ 	.word	0x000099e0
        /*0c40*/ 	.word	0x00000000
        /*0c44*/ 	.word	0x00000000
        /*0c48*/ 	.short	0x010a
        /*0c4a*/ 	.byte	0xff
	.zero		1


	//   ....[181]....
        /*0c4c*/ 	.word	0x00009a40
        /*0c50*/ 	.word	0x00000000
        /*0c54*/ 	.word	0x00000000
        /*0c58*/ 	.short	0x010a
        /*0c5a*/ 	.byte	0xff
	.zero		1


	//   ....[182]....
        /*0c5c*/ 	.word	0x00009aa0
        /*0c60*/ 	.word	0x00000000
        /*0c64*/ 	.word	0x00000000
        /*0c68*/ 	.short	0x010a
        /*0c6a*/ 	.byte	0xff
	.zero		1


	//   ....[183]....
        /*0c6c*/ 	.word	0x00009b00
        /*0c70*/ 	.word	0x00000000
        /*0c74*/ 	.word	0x00000200
        /*0c78*/ 	.short	0x010a
        /*0c7a*/ 	.byte	0xff
	.zero		1


	//   ....[184]....
        /*0c7c*/ 	.word	0x00009b50
        /*0c80*/ 	.word	0x0000000c
        /*0c84*/ 	.word	0x00000180
        /*0c88*/ 	.short	0x010a
        /*0c8a*/ 	.byte	0xff
	.zero		1


	//   ....[185]....
        /*0c8c*/ 	.word	0x00009bb0
        /*0c90*/ 	.word	0x00000000
        /*0c94*/ 	.word	0x00000178
        /*0c98*/ 	.short	0x010a
        /*0c9a*/ 	.byte	0xff
	.zero		1


	//   ....[186]....
        /*0c9c*/ 	.word	0x00009c10
        /*0ca0*/ 	.word	0x00000000
        /*0ca4*/ 	.word	0x00000158
        /*0ca8*/ 	.short	0x010a
        /*0caa*/ 	.byte	0xff
	.zero		1


	//   ....[187]....
        /*0cac*/ 	.word	0x00009c70
        /*0cb0*/ 	.word	0x00000009
        /*0cb4*/ 	.word	0x00000158
        /*0cb8*/ 	.short	0x010a
        /*0cba*/ 	.byte	0xff
	.zero		1


	//   ....[188]....
        /*0cbc*/ 	.word	0x00009cd0
        /*0cc0*/ 	.word	0x00000000
        /*0cc4*/ 	.word	0x00000000
        /*0cc8*/ 	.short	0x010a
        /*0cca*/ 	.byte	0xff
	.zero		1


	//   ....[189]....
        /*0ccc*/ 	.word	0x00009d30
        /*0cd0*/ 	.word	0x00000000
        /*0cd4*/ 	.word	0x00000000
        /*0cd8*/ 	.short	0x010a
        /*0cda*/ 	.byte	0xff
	.zero		1


	//   ....[190]....
        /*0cdc*/ 	.word	0x00009d80
        /*0ce0*/ 	.word	0x00000003
        /*0ce4*/ 	.word	0x00000180
        /*0ce8*/ 	.short	0x010a
        /*0cea*/ 	.byte	0xff
	.zero		1


	//   ....[191]....
        /*0cec*/ 	.word	0x00009dd0
        /*0cf0*/ 	.word	0x00000000
        /*0cf4*/ 	.word	0x00000140
        /*0cf8*/ 	.short	0x010a
        /*0cfa*/ 	.byte	0xff
	.zero		1


	//   ....[192]....
        /*0cfc*/ 	.word	0x00009e20
        /*0d00*/ 	.word	0x00000059
        /*0d04*/ 	.word	0x000001a0
        /*0d08*/ 	.short	0x010a
        /*0d0a*/ 	.byte	0xff
	.zero		1


	//   ....[193]....
        /*0d0c*/ 	.word	0x00009e70
        /*0d10*/ 	.word	0x00000003
        /*0d14*/ 	.word	0x00000140
        /*0d18*/ 	.short	0x010a
        /*0d1a*/ 	.byte	0xff
	.zero		1


	//----- nvinfo : EIATTR_NUM_MBARRIERS
	.align		4
.L_47:
        /*0d1c*/ 	.byte	0x03, 0x38
        /*0d1e*/ 	.short	0x0041


	//----- nvinfo : EIATTR_EXIT_INSTR_OFFSETS
	.align		4
        /*0d20*/ 	.byte	0x04, 0x1c
        /*0d22*/ 	.short	(.L_49 - .L_48)


	//   ....[0]....
.L_48:
        /*0d24*/ 	.word	0x000036e0


	//   ....[1]....
        /*0d28*/ 	.word	0x00003bf0


	//   ....[2]....
        /*0d2c*/ 	.word	0x00003c50


	//   ....[3]....
        /*0d30*/ 	.word	0x00004f00


	//   ....[4]....
        /*0d34*/ 	.word	0x00005f00


	//   ....[5]....
        /*0d38*/ 	.word	0x00005f40


	//   ....[6]....
        /*0d3c*/ 	.word	0x00008c50


	//   ....[7]....
        /*0d40*/ 	.word	0x00008cd0


	//   ....[8]....
        /*0d44*/ 	.word	0x00008d00


	//   ....[9]....
        /*0d48*/ 	.word	0x00008d80


	//----- nvinfo : EIATTR_MAX_THREADS
	.align		4
.L_49:
        /*0d4c*/ 	.byte	0x04, 0x05
        /*0d4e*/ 	.short	(.L_51 - .L_50)
.L_50:
        /*0d50*/ 	.word	0x00000100
        /*0d54*/ 	.word	0x00000001
        /*0d58*/ 	.word	0x00000001


	//----- nvinfo : EIATTR_CRS_STACK_SIZE
	.align		4
.L_51:
        /*0d5c*/ 	.byte	0x04, 0x1e
        /*0d5e*/ 	.short	(.L_53 - .L_52)
.L_52:
        /*0d60*/ 	.word	0x00000000


	//----- nvinfo : EIATTR_CBANK_PARAM_SIZE
	.align		4
.L_53:
        /*0d64*/ 	.byte	0x03, 0x19
        /*0d66*/ 	.short	0x0800


	//----- nvinfo : EIATTR_PARAM_CBANK
	.align		4
        /*0d68*/ 	.byte	0x04, 0x0a
        /*0d6a*/ 	.short	(.L_55 - .L_54)
	.align		4
.L_54:
        /*0d6c*/ 	.word	index@(.nv.constant0._ZN7cutlass13device_kernelINS_4gemm6kernel13GemmUniversalIN4cute5tupleIJiiiiEEENS1_10collective13CollectiveMmaINS1_35MainloopSm100TmaUmmaWarpSpecializedILi20ELi2ELi4ENS5_IJNS4_1CILi2EEESB_NSA_ILi1EEEEEEEENS5_IJNSA_ILi256EEENSA_ILi64EEENSA_ILi32EEEEEENS_10bfloat16_tENS5_IJlSC_lEEESJ_SK_NS4_8TiledMMAINS4_8MMA_AtomIJNS4_26SM100_MMA_F16BF16_2x1SM_SSISJ_SJ_fLi256ELi64ELNS4_4UMMA5MajorE0ELSP_0ELNSO_7ScaleInE0ELSQ_0EEEEEENS4_6LayoutINS5_IJSC_SC_SC_EEENS5_IJNSA_ILi0EEESV_SV_EEEEENS5_IJNS4_10UnderscoreESY_SY_EEEEENS4_28SM100_TMA_2SM_LOAD_MULTICASTENS4_14ComposedLayoutINS4_7SwizzleILi2ELi4ELi3EEENS4_18smem_ptr_flag_bitsILi16EEENST_INS5_IJNSA_ILi8EEESH_EEENS5_IJSH_SC_EEEEEEEvNS4_8identityENS4_18SM100_TMA_2SM_LOADES1B_vS1C_EENS_8epilogue10collective18CollectiveEpilogueINS1F_23Sm100TmaWarpSpecializedILi3ELi2ELi32ELb1ELb0EEEJNS5_IJNSA_ILi128EEESG_SH_EEENS5_IJNST_IS1K_SC_EENST_ISH_SC_EEEEESJ_SK_SJ_SK_NS1F_6fusion15FusionCallbacksIS1J_NS1P_17LinearCombinationISJ_fSJ_fLNS_15FloatRoundStyleE2EEES1L_S1O_JEEENS4_5SM1004TMEM4LOAD26SM100_TMEM_LOAD_32dp32b32xENS4_13SM90_TMA_LOADES1B_NS4_39AutoVectorizingCopyWithAssumedAlignmentILi128EEENS4_14SM90_TMA_STOREES1B_S21_S21_EEEvvEEEEvNT_6ParamsE)
        /*0d70*/ 	.short	0x0380
        /*0d72*/ 	.short	0x0800


	//----- nvinfo : EIATTR_SW_WAR
	.align		4
.L_55:
        /*0d74*/ 	.byte	0x04, 0x36
        /*0d76*/ 	.short	(.L_57 - .L_56)
.L_56:
        /*0d78*/ 	.word	0x00000008
.L_57:


//--------------------- .nv.callgraph             --------------------------
	.section	.nv.callgraph,"",@"SHT_CUDA_CALLGRAPH"
	.align	4
	.sectionentsize	8
	.align		4
        /*0000*/ 	.word	0x00000000
	.align		4
        /*0004*/ 	.word	0xffffffff
	.align		4
        /*0008*/ 	.word	index@(_ZN7cutlass13device_kernelINS_4gemm6kernel13GemmUniversalIN4cute5tupleIJiiiiEEENS1_10collective13CollectiveMmaINS1_35MainloopSm100TmaUmmaWarpSpecializedILi20ELi2ELi4ENS5_IJNS4_1CILi2EEESB_NSA_ILi1EEEEEEEENS5_IJNSA_ILi256EEENSA_ILi64EEENSA_ILi32EEEEEENS_10bfloat16_tENS5_IJlSC_lEEESJ_SK_NS4_8TiledMMAINS4_8MMA_AtomIJNS4_26SM100_MMA_F16BF16_2x1SM_SSISJ_SJ_fLi256ELi64ELNS4_4UMMA5MajorE0ELSP_0ELNSO_7ScaleInE0ELSQ_0EEEEEENS4_6LayoutINS5_IJSC_SC_SC_EEENS5_IJNSA_ILi0EEESV_SV_EEEEENS5_IJNS4_10UnderscoreESY_SY_EEEEENS4_28SM100_TMA_2SM_LOAD_MULTICASTENS4_14ComposedLayoutINS4_7SwizzleILi2ELi4ELi3EEENS4_18smem_ptr_flag_bitsILi16EEENST_INS5_IJNSA_ILi8EEESH_EEENS5_IJSH_SC_EEEEEEEvNS4_8identityENS4_18SM100_TMA_2SM_LOADES1B_vS1C_EENS_8epilogue10collective18CollectiveEpilogueINS1F_23Sm100TmaWarpSpecializedILi3ELi2ELi32ELb1ELb0EEEJNS5_IJNSA_ILi128EEESG_SH_EEENS5_IJNST_IS1K_SC_EENST_ISH_SC_EEEEESJ_SK_SJ_SK_NS1F_6fusion15FusionCallbacksIS1J_NS1P_17LinearCombinationISJ_fSJ_fLNS_15FloatRoundStyleE2EEES1L_S1O_JEEENS4_5SM1004TMEM4LOAD26SM100_TMEM_LOAD_32dp32b32xENS4_13SM90_TMA_LOADES1B_NS4_39AutoVectorizingCopyWithAssumedAlignmentILi128EEENS4_14SM90_TMA_STOREES1B_S21_S21_EEEvvEEEEvNT_6ParamsE)
	.align		4
        /*000c*/ 	.word	index@(__assertfail)
	.align		4
        /*0010*/ 	.word	0x00000000
	.align		4
        /*0014*/ 	.word	0xfffffffe
	.align		4
        /*0018*/ 	.word	0x00000000
	.align		4
        /*001c*/ 	.word	0xfffffffd
	.align		4
        /*0020*/ 	.word	0x00000000
	.align		4
        /*0024*/ 	.word	0xfffffffc


//--------------------- .nv.constant4             --------------------------
	.section	.nv.constant4,"a",@progbits
	.align	8
	.align		8
.nv.constant4:
        /*0000*/ 	.dword	__assertfail
	.align		8
        /*0008*/ 	.dword	__unnamed_1
	.align		8
        /*0010*/ 	.dword	__unnamed_2
	.align		8
        /*0018*/ 	.dword	_ZN39_INTERNAL_f322abe3_4_k_cu_36a65968_79604cuda3std3__45__cpo5beginE
	.align		8
        /*0020*/ 	.dword	_ZN39_INTERNAL_f322abe3_4_k_cu_36a65968_79604cuda3std3__45__cpo3endE
	.align		8
        /*0028*/ 	.dword	_ZN39_INTERNAL_f322abe3_4_k_cu_36a65968_79604cuda3std3__45__cpo6cbeginE
	.align		8
        /*0030*/ 	.dword	_ZN39_INTERNAL_f322abe3_4_k_cu_36a65968_79604cuda3std3__45__cpo4cendE
	.align		8
        /*0038*/ 	.dword	_ZN39_INTERNAL_f322abe3_4_k_cu_36a65968_79604cuda3std3__441_GLOBAL__N__f322abe3_4_k_cu_36a65968_79606ignoreE
	.align		8
        /*0040*/ 	.dword	_ZN39_INTERNAL_f322abe3_4_k_cu_36a65968_79604cuda3std3__419piecewise_constructE
	.align		8
        /*0048*/ 	.dword	_ZN39_INTERNAL_f322abe3_4_k_cu_36a65968_79604cuda3std3__48in_placeE
	.align		8
        /*0050*/ 	.dword	_ZN39_INTERNAL_f322abe3_4_k_cu_36a65968_79604cuda3std6ranges3__45__cpo4swapE
	.align		8
        /*0058*/ 	.dword	_ZN39_INTERNAL_f322abe3_4_k_cu_36a65968_79604cuda3std6ranges3__45__cpo9iter_moveE
	.align		8
        /*0060*/ 	.dword	_ZN39_INTERNAL_f322abe3_4_k_cu_36a65968_79604cute7productE
	.align		8
        /*0068*/ 	.dword	_ZN39_INTERNAL_f322abe3_4_k_cu_36a65968_79604cute1_E
	.align		8
        /*0070*/ 	.dword	$str$25
	.align		8
        /*0078*/ 	.dword	$str$26
	.align		8
        /*0080*/ 	.dword	$str$27
	.align		8
        /*0088*/ 	.dword	$str$28


//--------------------- .text._ZN7cutlass13device_kernelINS_4gemm6kernel13GemmUniversalIN4cute5tupleIJiiiiEEENS1_10collective13CollectiveMmaINS1_35MainloopSm100TmaUmmaWarpSpecializedILi20ELi2ELi4ENS5_IJNS4_1CILi2EEESB_NSA_ILi1EEEEEEEENS5_IJNSA_ILi256EEENSA_ILi64EEENSA_ILi32EEEEEENS_10bfloat16_tENS5_IJlSC_lEEESJ_SK_NS4_8TiledMMAINS4_8MMA_AtomIJNS4_26SM100_MMA_F16BF16_2x1SM_SSISJ_SJ_fLi256ELi64ELNS4_4UMMA5MajorE0ELSP_0ELNSO_7ScaleInE0ELSQ_0EEEEEENS4_6LayoutINS5_IJSC_SC_SC_EEENS5_IJNSA_ILi0EEESV_SV_EEEEENS5_IJNS4_10UnderscoreESY_SY_EEEEENS4_28SM100_TMA_2SM_LOAD_MULTICASTENS4_14ComposedLayoutINS4_7SwizzleILi2ELi4ELi3EEENS4_18smem_ptr_flag_bitsILi16EEENST_INS5_IJNSA_ILi8EEESH_EEENS5_IJSH_SC_EEEEEEEvNS4_8identityENS4_18SM100_TMA_2SM_LOADES1B_vS1C_EENS_8epilogue10collective18CollectiveEpilogueINS1F_23Sm100TmaWarpSpecializedILi3ELi2ELi32ELb1ELb0EEEJNS5_IJNSA_ILi128EEESG_SH_EEENS5_IJNST_IS1K_SC_EENST_ISH_SC_EEEEESJ_SK_SJ_SK_NS1F_6fusion15FusionCallbacksIS1J_NS1P_17LinearCombinationISJ_fSJ_fLNS_15FloatRoundStyleE2EEES1L_S1O_JEEENS4_5SM1004TMEM4LOAD26SM100_TMEM_LOAD_32dp32b32xENS4_13SM90_TMA_LOADES1B_NS4_39AutoVectorizingCopyWithAssumedAlignmentILi128EEENS4_14SM90_TMA_STOREES1B_S21_S21_EEEvvEEEEvNT_6ParamsE --------------------------
	.section	.text._ZN7cutlass13device_kernelINS_4gemm6kernel13GemmUniversalIN4cute5tupleIJiiiiEEENS1_10collective13CollectiveMmaINS1_35MainloopSm100TmaUmmaWarpSpecializedILi20ELi2ELi4ENS5_IJNS4_1CILi2EEESB_NSA_ILi1EEEEEEEENS5_IJNSA_ILi256EEENSA_ILi64EEENSA_ILi32EEEEEENS_10bfloat16_tENS5_IJlSC_lEEESJ_SK_NS4_8TiledMMAINS4_8MMA_AtomIJNS4_26SM100_MMA_F16BF16_2x1SM_SSISJ_SJ_fLi256ELi64ELNS4_4UMMA5MajorE0ELSP_0ELNSO_7ScaleInE0ELSQ_0EEEEEENS4_6LayoutINS5_IJSC_SC_SC_EEENS5_IJNSA_ILi0EEESV_SV_EEEEENS5_IJNS4_10UnderscoreESY_SY_EEEEENS4_28SM100_TMA_2SM_LOAD_MULTICASTENS4_14ComposedLayoutINS4_7SwizzleILi2ELi4ELi3EEENS4_18smem_ptr_flag_bitsILi16EEENST_INS5_IJNSA_ILi8EEESH_EEENS5_IJSH_SC_EEEEEEEvNS4_8identityENS4_18SM100_TMA_2SM_LOADES1B_vS1C_EENS_8epilogue10collective18CollectiveEpilogueINS1F_23Sm100TmaWarpSpecializedILi3ELi2ELi32ELb1ELb0EEEJNS5_IJNSA_ILi128EEESG_SH_EEENS5_IJNST_IS1K_SC_EENST_ISH_SC_EEEEESJ_SK_SJ_SK_NS1F_6fusion15FusionCallbacksIS1J_NS1P_17LinearCombinationISJ_fSJ_fLNS_15FloatRoundStyleE2EEES1L_S1O_JEEENS4_5SM1004TMEM4LOAD26SM100_TMEM_LOAD_32dp32b32xENS4_13SM90_TMA_LOADES1B_NS4_39AutoVectorizingCopyWithAssumedAlignmentILi128EEENS4_14SM90_TMA_STOREES1B_S21_S21_EEEvvEEEEvNT_6ParamsE,"ax",@progbits
	.align	128
.text._ZN7cutlass13device_kernelINS_4gemm6kernel13GemmUniversalIN4cute5tupleIJiiiiEEENS1_10collective13CollectiveMmaINS1_35MainloopSm100TmaUmmaWarpSpecializedILi20ELi2ELi4ENS5_IJNS4_1CILi2EEESB_NSA_ILi1EEEEEEEENS5_IJNSA_ILi256EEENSA_ILi64EEENSA_ILi32EEEEEENS_10bfloat16_tENS5_IJlSC_lEEESJ_SK_NS4_8TiledMMAINS4_8MMA_AtomIJNS4_26SM100_MMA_F16BF16_2x1SM_SSISJ_SJ_fLi256ELi64ELNS4_4UMMA5MajorE0ELSP_0ELNSO_7ScaleInE0ELSQ_0EEEEEENS4_6LayoutINS5_IJSC_SC_SC_EEENS5_IJNSA_ILi0EEESV_SV_EEEEENS5_IJNS4_10UnderscoreESY_SY_EEEEENS4_28SM100_TMA_2SM_LOAD_MULTICASTENS4_14ComposedLayoutINS4_7SwizzleILi2ELi4ELi3EEENS4_18smem_ptr_flag_bitsILi16EEENST_INS5_IJNSA_ILi8EEESH_EEENS5_IJSH_SC_EEEEEEEvNS4_8identityENS4_18SM100_TMA_2SM_LOADES1B_vS1C_EENS_8epilogue10collective18CollectiveEpilogueINS1F_23Sm100TmaWarpSpecializedILi3ELi2ELi32ELb1ELb0EEEJNS5_IJNSA_ILi128EEESG_SH_EEENS5_IJNST_IS1K_SC_EENST_ISH_SC_EEEEESJ_SK_SJ_SK_NS1F_6fusion15FusionCallbacksIS1J_NS1P_17LinearCombinationISJ_fSJ_fLNS_15FloatRoundStyleE2EEES1L_S1O_JEEENS4_5SM1004TMEM4LOAD26SM100_TMEM_LOAD_32dp32b32xENS4_13SM90_TMA_LOADES1B_NS4_39AutoVectorizingCopyWithAssumedAlignmentILi128EEENS4_14SM90_TMA_STOREES1B_S21_S21_EEEvvEEEEvNT_6ParamsE:
        .type           _ZN7cutlass13device_kernelINS_4gemm6kernel13GemmUniversalIN4cute5tupleIJiiiiEEENS1_10collective13CollectiveMmaINS1_35MainloopSm100TmaUmmaWarpSpecializedILi20ELi2ELi4ENS5_IJNS4_1CILi2EEESB_NSA_ILi1EEEEEEEENS5_IJNSA_ILi256EEENSA_ILi64EEENSA_ILi32EEEEEENS_10bfloat16_tENS5_IJlSC_lEEESJ_SK_NS4_8TiledMMAINS4_8MMA_AtomIJNS4_26SM100_MMA_F16BF16_2x1SM_SSISJ_SJ_fLi256ELi64ELNS4_4UMMA5MajorE0ELSP_0ELNSO_7ScaleInE0ELSQ_0EEEEEENS4_6LayoutINS5_IJSC_SC_SC_EEENS5_IJNSA_ILi0EEESV_SV_EEEEENS5_IJNS4_10UnderscoreESY_SY_EEEEENS4_28SM100_TMA_2SM_LOAD_MULTICASTENS4_14ComposedLayoutINS4_7SwizzleILi2ELi4ELi3EEENS4_18smem_ptr_flag_bitsILi16EEENST_INS5_IJNSA_ILi8EEESH_EEENS5_IJSH_SC_EEEEEEEvNS4_8identityENS4_18SM100_TMA_2SM_LOADES1B_vS1C_EENS_8epilogue10collective18CollectiveEpilogueINS1F_23Sm100TmaWarpSpecializedILi3ELi2ELi32ELb1ELb0EEEJNS5_IJNSA_ILi128EEESG_SH_EEENS5_IJNST_IS1K_SC_EENST_ISH_SC_EEEEESJ_SK_SJ_SK_NS1F_6fusion15FusionCallbacksIS1J_NS1P_17LinearCombinationISJ_fSJ_fLNS_15FloatRoundStyleE2EEES1L_S1O_JEEENS4_5SM1004TMEM4LOAD26SM100_TMEM_LOAD_32dp32b32xENS4_13SM90_TMA_LOADES1B_NS4_39AutoVectorizingCopyWithAssumedAlignmentILi128EEENS4_14SM90_TMA_STOREES1B_S21_S21_EEEvvEEEEvNT_6ParamsE,@function
        .size           _ZN7cutlass13device_kernelINS_4gemm6kernel13GemmUniversalIN4cute5tupleIJiiiiEEENS1_10collective13CollectiveMmaINS1_35MainloopSm100TmaUmmaWarpSpecializedILi20ELi2ELi4ENS5_IJNS4_1CILi2EEESB_NSA_ILi1EEEEEEEENS5_IJNSA_ILi256EEENSA_ILi64EEENSA_ILi32EEEEEENS_10bfloat16_tENS5_IJlSC_lEEESJ_SK_NS4_8TiledMMAINS4_8MMA_AtomIJNS4_26SM100_MMA_F16BF16_2x1SM_SSISJ_SJ_fLi256ELi64ELNS4_4UMMA5MajorE0ELSP_0ELNSO_7ScaleInE0ELSQ_0EEEEEENS4_6LayoutINS5_IJSC_SC_SC_EEENS5_IJNSA_ILi0EEESV_SV_EEEEENS5_IJNS4_10UnderscoreESY_SY_EEEEENS4_28SM100_TMA_2SM_LOAD_MULTICASTENS4_14ComposedLayoutINS4_7SwizzleILi2ELi4ELi3EEENS4_18smem_ptr_flag_bitsILi16EEENST_INS5_IJNSA_ILi8EEESH_EEENS5_IJSH_SC_EEEEEEEvNS4_8identityENS4_18SM100_TMA_2SM_LOADES1B_vS1C_EENS_8epilogue10collective18CollectiveEpilogueINS1F_23Sm100TmaWarpSpecializedILi3ELi2ELi32ELb1ELb0EEEJNS5_IJNSA_ILi128EEESG_SH_EEENS5_IJNST_IS1K_SC_EENST_ISH_SC_EEEEESJ_SK_SJ_SK_NS1F_6fusion15FusionCallbacksIS1J_NS1P_17LinearCombinationISJ_fSJ_fLNS_15FloatRoundStyleE2EEES1L_S1O_JEEENS4_5SM1004TMEM4LOAD26SM100_TMEM_LOAD_32dp32b32xENS4_13SM90_TMA_LOADES1B_NS4_39AutoVectorizingCopyWithAssumedAlignmentILi128EEENS4_14SM90_TMA_STOREES1B_S21_S21_EEEvvEEEEvNT_6ParamsE,(.L_x_224 - _ZN7cutlass13device_kernelINS_4gemm6kernel13GemmUniversalIN4cute5tupleIJiiiiEEENS1_10collective13CollectiveMmaINS1_35MainloopSm100TmaUmmaWarpSpecializedILi20ELi2ELi4ENS5_IJNS4_1CILi2EEESB_NSA_ILi1EEEEEEEENS5_IJNSA_ILi256EEENSA_ILi64EEENSA_ILi32EEEEEENS_10bfloat16_tENS5_IJlSC_lEEESJ_SK_NS4_8TiledMMAINS4_8MMA_AtomIJNS4_26SM100_MMA_F16BF16_2x1SM_SSISJ_SJ_fLi256ELi64ELNS4_4UMMA5MajorE0ELSP_0ELNSO_7ScaleInE0ELSQ_0EEEEEENS4_6LayoutINS5_IJSC_SC_SC_EEENS5_IJNSA_ILi0EEESV_SV_EEEEENS5_IJNS4_10UnderscoreESY_SY_EEEEENS4_28SM100_TMA_2SM_LOAD_MULTICASTENS4_14ComposedLayoutINS4_7SwizzleILi2ELi4ELi3EEENS4_18smem_ptr_flag_bitsILi16EEENST_INS5_IJNSA_ILi8EEESH_EEENS5_IJSH_SC_EEEEEEEvNS4_8identityENS4_18SM100_TMA_2SM_LOADES1B_vS1C_EENS_8epilogue10collective18CollectiveEpilogueINS1F_23Sm100TmaWarpSpecializedILi3ELi2ELi32ELb1ELb0EEEJNS5_IJNSA_ILi128EEESG_SH_EEENS5_IJNST_IS1K_SC_EENST_ISH_SC_EEEEESJ_SK_SJ_SK_NS1F_6fusion15FusionCallbacksIS1J_NS1P_17LinearCombinationISJ_fSJ_fLNS_15FloatRoundStyleE2EEES1L_S1O_JEEENS4_5SM1004TMEM4LOAD26SM100_TMEM_LOAD_32dp32b32xENS4_13SM90_TMA_LOADES1B_NS4_39AutoVectorizingCopyWithAssumedAlignmentILi128EEENS4_14SM90_TMA_STOREES1B_S21_S21_EEEvvEEEEvNT_6ParamsE)
        .other          _ZN7cutlass13device_kernelINS_4gemm6kernel13GemmUniversalIN4cute5tupleIJiiiiEEENS1_10collective13CollectiveMmaINS1_35MainloopSm100TmaUmmaWarpSpecializedILi20ELi2ELi4ENS5_IJNS4_1CILi2EEESB_NSA_ILi1EEEEEEEENS5_IJNSA_ILi256EEENSA_ILi64EEENSA_ILi32EEEEEENS_10bfloat16_tENS5_IJlSC_lEEESJ_SK_NS4_8TiledMMAINS4_8MMA_AtomIJNS4_26SM100_MMA_F16BF16_2x1SM_SSISJ_SJ_fLi256ELi64ELNS4_4UMMA5MajorE0ELSP_0ELNSO_7ScaleInE0ELSQ_0EEEEEENS4_6LayoutINS5_IJSC_SC_SC_EEENS5_IJNSA_ILi0EEESV_SV_EEEEENS5_IJNS4_10UnderscoreESY_SY_EEEEENS4_28SM100_TMA_2SM_LOAD_MULTICASTENS4_14ComposedLayoutINS4_7SwizzleILi2ELi4ELi3EEENS4_18smem_ptr_flag_bitsILi16EEENST_INS5_IJNSA_ILi8EEESH_EEENS5_IJSH_SC_EEEEEEEvNS4_8identityENS4_18SM100_TMA_2SM_LOADES1B_vS1C_EENS_8epilogue10collective18CollectiveEpilogueINS1F_23Sm100TmaWarpSpecializedILi3ELi2ELi32ELb1ELb0EEEJNS5_IJNSA_ILi128EEESG_SH_EEENS5_IJNST_IS1K_SC_EENST_ISH_SC_EEEEESJ_SK_SJ_SK_NS1F_6fusion15FusionCallbacksIS1J_NS1P_17LinearCombinationISJ_fSJ_fLNS_15FloatRoundStyleE2EEES1L_S1O_JEEENS4_5SM1004TMEM4LOAD26SM100_TMEM_LOAD_32dp32b32xENS4_13SM90_TMA_LOADES1B_NS4_39AutoVectorizingCopyWithAssumedAlignmentILi128EEENS4_14SM90_TMA_STOREES1B_S21_S21_EEEvvEEEEvNT_6ParamsE,@"STO_CUDA_ENTRY STV_DEFAULT"
_ZN7cutlass13device_kernelINS_4gemm6kernel13GemmUniversalIN4cute5tupleIJiiiiEEENS1_10collective13CollectiveMmaINS1_35MainloopSm100TmaUmmaWarpSpecializedILi20ELi2ELi4ENS5_IJNS4_1CILi2EEESB_NSA_ILi1EEEEEEEENS5_IJNSA_ILi256EEENSA_ILi64EEENSA_ILi32EEEEEENS_10bfloat16_tENS5_IJlSC_lEEESJ_SK_NS4_8TiledMMAINS4_8MMA_AtomIJNS4_26SM100_MMA_F16BF16_2x1SM_SSISJ_SJ_fLi256ELi64ELNS4_4UMMA5MajorE0ELSP_0ELNSO_7ScaleInE0ELSQ_0EEEEEENS4_6LayoutINS5_IJSC_SC_SC_EEENS5_IJNSA_ILi0EEESV_SV_EEEEENS5_IJNS4_10UnderscoreESY_SY_EEEEENS4_28SM100_TMA_2SM_LOAD_MULTICASTENS4_14ComposedLayoutINS4_7SwizzleILi2ELi4ELi3EEENS4_18smem_ptr_flag_bitsILi16EEENST_INS5_IJNSA_ILi8EEESH_EEENS5_IJSH_SC_EEEEEEEvNS4_8identityENS4_18SM100_TMA_2SM_LOADES1B_vS1C_EENS_8epilogue10collective18CollectiveEpilogueINS1F_23Sm100TmaWarpSpecializedILi3ELi2ELi32ELb1ELb0EEEJNS5_IJNSA_ILi128EEESG_SH_EEENS5_IJNST_IS1K_SC_EENST_ISH_SC_EEEEESJ_SK_SJ_SK_NS1F_6fusion15FusionCallbacksIS1J_NS1P_17LinearCombinationISJ_fSJ_fLNS_15FloatRoundStyleE2EEES1L_S1O_JEEENS4_5SM1004TMEM4LOAD26SM100_TMEM_LOAD_32dp32b32xENS4_13SM90_TMA_LOADES1B_NS4_39AutoVectorizingCopyWithAssumedAlignmentILi128EEENS4_14SM90_TMA_STOREES1B_S21_S21_EEEvvEEEEvNT_6ParamsE:
[----:B------:R-:W1:Y:S01]  /*0000*/  LDC R1, c[0x0][0x37c] ;  /* 0x0000df00ff017b82 */ /* 0x000e620000000800 */
[----:B------:R-:W2:Y:S01]  /*0010*/  S2R R92, SR_TID.X ;  /* 0x00000000005c7919 */ /* 0x000ea20000002100 */
[----:B------:R-:W3:Y:S06]  /*0020*/  LDCU.64 UR8, c[0x0][0x890] ;  /* 0x00011200ff0877ac */ /* 0x000eec0008000a00 */
[----:B------:R-:W4:Y:S01]  /*0030*/  S2UR UR4, SR_CgaCtaId ;  /* 0x00000000000479c3 */ /* 0x000f220000008800 */
[----:B------:R-:W-:Y:S02]  /*0040*/  PRMT R84, RZ, 0x7610, R84 ;  /* 0x00007610ff547816 */ /* 0x000fe40000000054 */
[----:B------:R-:W-:Y:S01]  /*0050*/  ELECT P1, URZ, PT ;  /* 0x0000000000ff782f */ /* 0x000fe20003820000 */
[----:B---3--:R-:W-:-:S04]  /*0060*/  UISETP.NE.U32.AND UP0, UPT, UR8, URZ, UPT ;  /* 0x000000ff0800728c */ /* 0x008fc8000bf05070 */
[----:B------:R-:W-:Y:S02]  /*0070*/  UISETP.NE.AND.EX UP0, UPT, UR9, URZ, UPT, UP0 ;  /* 0x000000ff0900728c */ /* 0x000fe4000bf05300 */
[----:B----4-:R-:W-:Y:S02]  /*0080*/  ULOP3.LUT UR33, UR4, 0x1, URZ, 0xc0, !UPT ;  /* 0x0000000104217892 */ /* 0x010fe4000f8ec0ff */
[----:B------:R-:W-:Y:S01]  /*0090*/  ULOP3.LUT UR34, UR4, 0x1, URZ, 0x3c, !UPT ;  /* 0x0000000104227892 */ /* 0x000fe2000f8e3cff */
[----:B--2---:R-:W-:-:S05]  /*00a0*/  SHF.R.U32.HI R85, RZ, 0x5, R92 ;  /* 0x00000005ff557819 */ /* 0x004fca000001165c */
[----:B------:R-:W2:Y:S02]  /*00b0*/  SHFL.IDX PT, R0, R85, RZ, 0x1f ;  /* 0x00001fff55007589 */ /* 0x000ea400000e0000 */
[----:B--2---:R-:W-:Y:S01]  /*00c0*/  R2UR UR13, R0 ;  /* 0x00000000000d72ca */ /* 0x004fe200000e0000 */
[----:B-1----:R-:W-:-:S14]  /*00d0*/  BRA.U UP0, `(.L_x_0) ;  /* 0x0000000100307547 */ /* 0x002fdc000b800000 */
[----:B------:R-:W1:Y:S02]  /*00e0*/  LDCU.64 UR4, c[0x0][0x888] ;  /* 0x00011100ff0477ac */ /* 0x000e640008000a00 */
[----:B-1----:R-:W-:-:S04]  /*00f0*/  UISETP.NE.U32.AND UP0, UPT, UR4, URZ, UPT ;  /* 0x000000ff0400728c */ /* 0x002fc8000bf05070 */
[----:B------:R-:W-:-:S09]  /*0100*/  UISETP.NE.AND.EX UP0, UPT, UR5, URZ, UPT, UP0 ;  /* 0x000000ff0500728c */ /* 0x000fd2000bf05300 */
[----:B------:R-:W-:Y:S05]  /*0110*/  BRA.U !UP0, `(.L_x_1) ;  /* 0x0000000108147547 */ /* 0x000fea000b800000 */
[----:B------:R-:W1:Y:S01]  /*0120*/  LDC.64 R2, c[0x0][0x888] ;  /* 0x00022200ff027b82 */ /* 0x000e620000000a00 */
[----:B------:R-:W1:Y:S02]  /*0130*/  LDCU.64 UR4, c[0x0][0x358] ;  /* 0x00006b00ff0477ac */ /* 0x000e640008000a00 */
[----:B-1----:R1:W5:Y:S01]  /*0140*/  LDG.E R41, desc[UR4][R2.64] ;  /* 0x0000000402297981 */ /* 0x002362000c1e1900 */
[----:B------:R-:W-:Y:S01]  /*0150*/  HFMA2 R84, -RZ, RZ, 0, 5.9604644775390625e-08 ;  /* 0x00000001ff547431 */ /* 0x000fe200000001ff */
[----:B------:R-:W-:Y:S05]  /*0160*/  BRA `(.L_x_0) ;  /* 0x00000000000c7947 */ /* 0x000fea0003800000 */
.L_x_1:
[----:B------:R-:W1:Y:S01]  /*0170*/  LDCU UR4, c[0x0][0x880] ;  /* 0x00011000ff0477ac */ /* 0x000e620008000800 */
[----:B------:R-:W-:Y:S01]  /*0180*/  HFMA2 R84, -RZ, RZ, 0, 5.9604644775390625e-08 ;  /* 0x00000001ff547431 */ /* 0x000fe200000001ff */
[----:B-1----:R-:W-:-:S07]  /*0190*/  MOV R41, UR4 ;  /* 0x0000000400297c02 */ /* 0x002fce0008000f00 */
.L_x_0:
[----:B------:R-:W2:Y:S02]  /*01a0*/  LDCU.64 UR4, c[0x0][0x8b0] ;  /* 0x00011600ff0477ac */ /* 0x000ea40008000a00 */
[----:B--2---:R-:W-:-:S04]  /*01b0*/  UISETP.NE.U32.AND UP0, UPT, UR4, URZ, UPT ;  /* 0x000000ff0400728c */ /* 0x004fc8000bf05070 */
[----:B------:R-:W-:-:S09]  /*01c0*/  UISETP.NE.AND.EX UP0, UPT, UR5, URZ, UPT, UP0 ;  /* 0x000000ff0500728c */ /* 0x000fd2000bf05300 */
[----:B------:R-:W-:Y:S05]  /*01d0*/  BRA.U UP0, `(.L_x_2) ;  /* 0x0000000100287547 */ /* 0x000fea000b800000 */
[----:B------:R-:W2:Y:S02]  /*01e0*/  LDCU.64 UR4, c[0x0][0x8a8] ;  /* 0x00011500ff0477ac */ /* 0x000ea40008000a00 */
[----:B--2---:R-:W-:-:S04]  /*01f0*/  UISETP.NE.U32.AND UP0, UPT, UR4, URZ, UPT ;  /* 0x000000ff0400728c */ /* 0x004fc8000bf05070 */
[----:B------:R-:W-:-:S09]  /*0200*/  UISETP.NE.AND.EX UP0, UPT, UR5, URZ, UPT, UP0 ;  /* 0x000000ff0500728c */ /* 0x000fd2000bf05300 */
[----:B------:R-:W-:Y:S05]  /*0210*/  BRA.U !UP0, `(.L_x_3) ;  /* 0x0000000108107547 */ /* 0x000fea000b800000 */
[----:B------:R-:W2:Y:S01]  /*0220*/  LDC.64 R38, c[0x0][0x8a8] ;  /* 0x00022a00ff267b82 */ /* 0x000ea20000000a00 */
[----:B------:R-:W2:Y:S02]  /*0230*/  LDCU.64 UR4, c[0x0][0x358] ;  /* 0x00006b00ff0477ac */ /* 0x000ea40008000a00 */
[----:B--2---:R2:W5:Y:S01]  /*0240*/  LDG.E R38, desc[UR4][R38.64] ;  /* 0x0000000426267981 */ /* 0x004562000c1e1900 */
[----:B------:R-:W-:Y:S05]  /*0250*/  BRA `(.L_x_2) ;  /* 0x0000000000087947 */ /* 0x000fea0003800000 */
.L_x_3:
[----:B------:R-:W2:Y:S02]  /*0260*/  LDCU UR4, c[0x0][0x8a0] ;  /* 0x00011400ff0477ac */ /* 0x000ea40008000800 */
[----:B--2---:R-:W-:Y:S02]  /*0270*/  MOV R38, UR4 ;  /* 0x0000000400267c02 */ /* 0x004fe40008000f00 */
.L_x_2:
[----:B------:R-:W-:Y:S01]  /*0280*/  IMAD.U32 R0, RZ, RZ, UR13 ;  /* 0x0000000dff007e24 */ /* 0x000fe2000f8e00ff */
[----:B------:R-:W-:Y:S04]  /*0290*/  BSSY.RECONVERGENT B0, `(.L_x_4) ;  /* 0x000000c000007945 */ /* 0x000fe80003800200 */
[C---:B------:R-:W-:Y:S02]  /*02a0*/  ISETP.NE.OR P2, PT, R0.reuse, 0x1, !P1 ;  /* 0x000000010000780c */ /* 0x040fe40004f45670 */
[----:B------:R-:W-:-:S11]  /*02b0*/  ISETP.NE.OR P0, PT, R0, 0x3, !P1 ;  /* 0x000000030000780c */ /* 0x000fd60004f05670 */
[----:B------:R-:W-:Y:S05]  /*02c0*/  @P2 BRA `(.L_x_5) ;  /* 0x0000000000202947 */ /* 0x000fea0003800000 */
[----:B------:R-:W3:Y:S02]  /*02d0*/  LDCU.64 UR4, c[0x0][0x348] ;  /* 0x00006900ff0477ac */ /* 0x000ee40008000a00 */
[----:B---3--:R-:W-:Y:S02]  /*02e0*/  UIADD3 UR6, UP1, UPT, UR4, 0x80, URZ ;  /* 0x0000008004067890 */ /* 0x008fe4000ff3e0ff */
[----:B------:R-:W-:Y:S02]  /*02f0*/  UIADD3 UR4, UP0, UPT, UR4, 0x180, URZ ;  /* 0x0000018004047890 */ /* 0x000fe4000ff1e0ff */
[----:B------:R-:W-:Y:S02]  /*0300*/  UIADD3.X UR7, UPT, UPT, URZ, UR5, URZ, UP1, !UPT ;  /* 0x00000005ff077290 */ /* 0x000fe40008ffe4ff */
[----:B------:R-:W-:-:S07]  /*0310*/  UIADD3.X UR5, UPT, UPT, URZ, UR5, URZ, UP0, !UPT ;  /* 0x00000005ff057290 */ /* 0x000fce00087fe4ff */
[----:B------:R3:W-:Y:S02]  /*0320*/  UTMACCTL.PF [UR6] ;  /* 0x00000000060079b9 */ /* 0x0007e40008040000 */
[----:B------:R3:W-:Y:S02]  /*0330*/  UTMACCTL.PF [UR4] ;  /* 0x00000000040079b9 */ /* 0x0007e40008040000 */
[----:B---3--:R-:W-:Y:S01]  /*0340*/  NOP ;  /* 0x0000000000007918 */ /* 0x008fe20000000000 */
.L_x_5:
[----:B------:R-:W-:Y:S05]  /*0350*/  BSYNC.RECONVERGENT B0 ;  /* 0x0000000000007941 */ /* 0x000fea0003800200 */
.L_x_4:
[----:B------:R-:W-:Y:S04]  /*0360*/  BSSY.RECONVERGENT B0, `(.L_x_6) ;  /* 0x000000a000007945 */ /* 0x000fe80003800200 */
        /* <DEDUP_REMOVED lines=9> */
.L_x_7:
[----:B------:R-:W-:Y:S05]  /*0400*/  BSYNC.RECONVERGENT B0 ;  /* 0x0000000000007941 */ /* 0x000fea0003800200 */
.L_x_6:
[----:B------:R-:W3:Y:S01]  /*0410*/  LDCU.64 UR4, c[0x0][0x888] ;  /* 0x00011100ff0477ac */ /* 0x000ee20008000a00 */
[----:B------:R-:W-:Y:S02]  /*0420*/  UISETP.EQ.U32.AND UP1, UPT, UR8, URZ, UPT ;  /* 0x000000ff0800728c */ /* 0x000fe4000bf22070 */
[----:B------:R-:W-:Y:S02]  /*0430*/  UPLOP3.LUT UP3, UPT, UPT, UPT, UPT, 0x80, 0x8 ;  /* 0x000000000008789c */ /* 0x000fe40003f6f070 */
[----:B---3--:R-:W-:-:S04]  /*0440*/  UISETP.NE.U32.AND UP0, UPT, UR4, URZ, UPT ;  /* 0x000000ff0400728c */ /* 0x008fc8000bf05070 */
[----:B------:R-:W-:-:S04]  /*0450*/  UISETP.NE.AND.EX UP0, UPT, UR5, URZ, UPT, UP0 ;  /* 0x000000ff0500728c */ /* 0x000fc8000bf05300 */
[----:B------:R-:W-:-:S04]  /*0460*/  UISETP.EQ.OR.EX UP2, UPT, UR9, URZ, !UP0, UP1 ;  /* 0x000000ff0900728c */ /* 0x000fc8000c742710 */
[----:B------:R-:W-:-:S06]  /*0470*/  UP2UR UR4, UPR, URZ, 0x4 ;  /* 0x00000004ff047883 */ /* 0x000fcc0008000000 */
[----:B------:R-:W-:Y:S01]  /*0480*/  MOV R88, UR4 ;  /* 0x0000000400587c02 */ /* 0x000fe20008000f00 */
[----:B------:R-:W-:Y:S06]  /*0490*/  BRA.U !UP2, `(.L_x_8) ;  /* 0x000000010a207547 */ /* 0x000fec000b800000 */
[----:B------:R-:W-:Y:S01]  /*04a0*/  UISETP.NE.U32.AND UP1, UPT, UR8, URZ, UPT ;  /* 0x000000ff0800728c */ /* 0x000fe2000bf25070 */
[----:B-----5:R-:W-:Y:S01]  /*04b0*/  FSETP.NEU.AND P0, PT, R41, RZ, PT ;  /* 0x000000ff2900720b */ /* 0x020fe20003f0d000 */
[----:B------:R-:W-:Y:S02]  /*04c0*/  USEL UR4, URZ, 0xffffffff, UP0 ;  /* 0xffffffffff047887 */ /* 0x000fe40008000000 */
[----:B------:R-:W-:-:S10]  /*04d0*/  UISETP.NE.AND.EX UP1, UPT, UR9, URZ, UPT, UP1 ;  /* 0x000000ff0900728c */ /* 0x000fd4000bf25310 */
[----:B------:R-:W-:Y:S01]  /*04e0*/  VOTEU.ANY UP0, P0 ;  /* 0x0000000000ff7886 */ /* 0x000fe20000000100 */
[----:B------:R-:W-:-:S04]  /*04f0*/  @!UP1 USEL UR4, URZ, 0xffffffff, UP0 ;  /* 0xffffffffff049887 */ /* 0x000fc80008000000 */
[----:B------:R-:W-:-:S04]  /*0500*/  ULOP3.LUT UR4, UR4, 0x1, URZ, 0xc0, !UPT ;  /* 0x0000000104047892 */ /* 0x000fc8000f8ec0ff */
[----:B------:R-:W-:-:S11]  /*0510*/  UISETP.NE.U32.AND UP3, UPT, UR4, 0x1, UPT ;  /* 0x000000010400788c */ /* 0x000fd6000bf65070 */
.L_x_8:
[----:B------:R-:W3:Y:S01]  /*0520*/  SHFL.IDX PT, R0, R85, RZ, 0x1f ;  /* 0x00001fff55007589 */ /* 0x000ee200000e0000 */
[----:B------:R-:W-:-:S04]  /*0530*/  UISETP.NE.AND UP0, UPT, UR13, 0x2, UPT ;  /* 0x000000020d00788c */ /* 0x000fc8000bf05270 */
[----:B------:R-:W-:Y:S02]  /*0540*/  UISETP.EQ.AND UP1, UPT, UR33, URZ, !UP0 ;  /* 0x000000ff2100728c */ /* 0x000fe4000c722270 */
[----:B------:R-:W-:-:S04]  /*0550*/  USEL UR37, URZ, 0x1, UP0 ;  /* 0x00000001ff257887 */ /* 0x000fc80008000000 */
[----:B------:R-:W-:Y:S02]  /*0560*/  PLOP3.LUT P3, PT, P1, PT, UP1, 0x80, 0x8 ;  /* 0x000000000008781c */ /* 0x000fe40000f6f018 */
[----:B---3--:R-:W-:-:S13]  /*0570*/  ISETP.NE.AND P0, PT, R0, RZ, PT ;  /* 0x000000ff0000720c */ /* 0x008fda0003f05270 */
[----:B------:R-:W-:Y:S05]  /*0580*/  @P0 BRA `(.L_x_9) ;  /* 0x0000000000e40947 */ /* 0x000fea0003800000 */
[----:B------:R-:W-:Y:S01]  /*0590*/  ELECT P0, URZ, PT ;  /* 0x0000000000ff782f */ /* 0x000fe20003800000 */
[----:B------:R-:W-:-:S12]  /*05a0*/  BSSY.RECONVERGENT B0, `(.L_x_9) ;  /* 0x0000037000007945 */ /* 0x000fd80003800200 */
[----:B------:R-:W-:Y:S05]  /*05b0*/  @!P0 BRA `(.L_x_10) ;  /* 0x0000000000d48947 */ /* 0x000fea0003800000 */
[----:B------:R-:W3:Y:S01]  /*05c0*/  S2UR UR5, SR_CgaCtaId ;  /* 0x00000000000579c3 */ /* 0x000ee20000008800 */
[----:B------:R-:W-:Y:S01]  /*05d0*/  UMOV UR4, 0x400 ;  /* 0x0000040000047882 */ /* 0x000fe20000000000 */
[----:B------:R-:W-:Y:S01]  /*05e0*/  UMOV UR8, 0x1 ;  /* 0x0000000100087882 */ /* 0x000fe20000000000 */
[----:B------:R-:W-:Y:S01]  /*05f0*/  UMOV UR6, 0x2 ;  /* 0x0000000200067882 */ /* 0x000fe20000000000 */
[----:B------:R-:W-:-:S04]  /*0600*/  UIADD3 UR8, UPT, UPT, -UR8, 0x100000, URZ ;  /* 0x0010000008087890 */ /* 0x000fc8000fffe1ff */
[----:B------:R-:W-:Y:S02]  /*0610*/  USHF.L.U32 UR9, UR8, 0xb, URZ ;  /* 0x0000000b08097899 */ /* 0x000fe400080006ff */
[----:B------:R-:W-:Y:S02]  /*0620*/  USHF.L.U32 UR8, UR8, 0x1, URZ ;  /* 0x0000000108087899 */ /* 0x000fe400080006ff */
[----:B------:R-:W-:-:S04]  /*0630*/  UIADD3 UR6, UPT, UPT, -UR6, 0x100000, URZ ;  /* 0x0010000006067890 */ /* 0x000fc8000fffe1ff */
[----:B------:R-:W-:Y:S02]  /*0640*/  USHF.L.U32 UR7, UR6, 0xb, URZ ;  /* 0x0000000b06077899 */ /* 0x000fe400080006ff */
[----:B------:R-:W-:Y:S02]  /*0650*/  USHF.L.U32 UR6, UR6, 0x1, URZ ;  /* 0x0000000106067899 */ /* 0x000fe400080006ff */
[----:B---3--:R-:W-:Y:S01]  /*0660*/  ULEA UR4, UR5, UR4, 0x18 ;  /* 0x0000000405047291 */ /* 0x008fe2000f8ec0ff */
[----:B------:R-:W3:Y:S11]  /*0670*/  FENCE.VIEW.ASYNC.S ;  /* 0x00000000000073c6 */ /* 0x000ef60000000000 */
[----:B---3--:R3:W4:Y:S01]  /*0680*/  SYNCS.EXCH.64 URZ, [UR4], UR8 ;  /* 0x0000000804ff75b2 */ /* 0x0087220008000100 */
[----:B------:R3:W1:Y:S01]  /*0690*/  SYNCS.EXCH.64 URZ, [UR4+0xa0], UR6 ;  /* 0x0000a00604ff75b2 */ /* 0x0006620008000100 */
        /* <DEDUP_REMOVED lines=37> */
[----:B------:R3:W1:Y:S02]  /*08f0*/  SYNCS.EXCH.64 URZ, [UR4+0x138], UR6 ;  /* 0x0001380604ff75b2 */ /* 0x0006640008000100 */
[----:B---34-:R-:W-:Y:S01]  /*0900*/  NOP ;  /* 0x0000000000007918 */ /* 0x018fe20000000000 */
.L_x_10:
[----:B------:R-:W-:Y:S05]  /*0910*/  BSYNC.RECONVERGENT B0 ;  /* 0x0000000000007941 */ /* 0x000fea0003800200 */
.L_x_9:
[----:B------:R-:W3:Y:S01]  /*0920*/  SHFL.IDX PT, R0, R85, RZ, 0x1f ;  /* 0x00001fff55007589 */ /* 0x000ee200000e0000 */
[----:B------:R-:W-:Y:S01]  /*0930*/  NOP ;  /* 0x0000000000007918 */ /* 0x000fe20000000000 */
[----:B---3--:R-:W-:-:S13]  /*0940*/  ISETP.NE.AND P0, PT, R0, 0x1, PT ;  /* 0x000000010000780c */ /* 0x008fda0003f05270 */
[----:B------:R-:W-:Y:S05]  /*0950*/  @P0 BRA `(.L_x_11) ;  /* 0x0000000000500947 */ /* 0x000fea0003800000 */
        /* <DEDUP_REMOVED lines=9> */
[----:B------:R-:W-:Y:S01]  /*09f0*/  USHF.L.U32 UR6, UR6, 0x1, URZ ;  /* 0x0000000106067899 */ /* 0x000fe200080006ff */
[----:B------:R-:W-:Y:S01]  /*0a00*/  ELECT P0, URZ, PT ;  /* 0x0000000000ff782f */ /* 0x000fe20003800000 */
[----:B---3--:R-:W-:Y:S01]  /*0a10*/  ULEA UR4, UR5, UR4, 0x18 ;  /* 0x0000000405047291 */ /* 0x008fe2000f8ec0ff */
[----:B------:R-:W3:Y:S11]  /*0a20*/  FENCE.VIEW.ASYNC.S ;  /* 0x00000000000073c6 */ /* 0x000ef60000000000 */
[----:B---3--:R3:W4:Y:S01]  /*0a30*/  SYNCS.EXCH.64 URZ, [UR4+0x140], UR8 ;  /* 0x0001400804ff75b2 */ /* 0x0087220008000100 */
[----:B------:R3:W1:Y:S01]  /*0a40*/  SYNCS.EXCH.64 URZ, [UR4+0x158], UR6 ;  /* 0x0001580604ff75b2 */ /* 0x0006620008000100 */
[----:B------:R3:W1:Y:S01]  /*0a50*/  SYNCS.EXCH.64 URZ, [UR4+0x148], UR8 ;  /* 0x0001480804ff75b2 */ /* 0x0006620008000100 */
[----:B------:R3:W1:Y:S01]  /*0a60*/  SYNCS.EXCH.64 URZ, [UR4+0x160], UR6 ;  /* 0x0001600604ff75b2 */ /* 0x0006620008000100 */
[----:B------:R3:W1:Y:S01]  /*0a70*/  SYNCS.EXCH.64 URZ, [UR4+0x150], UR8 ;  /* 0x0001500804ff75b2 */ /* 0x0006620008000100 */
[----:B------:R3:W1:Y:S01]  /*0a80*/  SYNCS.EXCH.64 URZ, [UR4+0x168], UR6 ;  /* 0x0001680604ff75b2 */ /* 0x0006620008000100 */
[----:B------:R-:W-:Y:S01]  /*0a90*/  NOP ;  /* 0x0000000000007918 */ /* 0x000fe20000000000 */
.L_x_11:
[----:B------:R-:W2:Y:S01]  /*0aa0*/  SHFL.IDX PT, R0, R85, RZ, 0x1f ;  /* 0x00001fff55007589 */ /* 0x000ea200000e0000 */
[----:B------:R-:W-:Y:S01]  /*0ab0*/  NOP ;  /* 0x0000000000007918 */ /* 0x000fe20000000000 */
[----:B--2---:R-:W-:-:S13]  /*0ac0*/  ISETP.NE.AND P0, PT, R0, 0x3, PT ;  /* 0x000000030000780c */ /* 0x004fda0003f05270 */
[----:B------:R-:W-:Y:S05]  /*0ad0*/  @P0 BRA `(.L_x_12) ;  /* 0x0000000000300947 */ /* 0x000fea0003800000 */
[----:B------:R-:W2:Y:S01]  /*0ae0*/  S2UR UR5, SR_CgaCtaId ;  /* 0x00000000000579c3 */ /* 0x000ea20000008800 */
[----:B---3--:R-:W-:Y:S01]  /*0af0*/  UMOV UR6, 0x400 ;  /* 0x0000040000067882 */ /* 0x008fe20000000000 */
[----:B------:R-:W-:Y:S01]  /*0b00*/  UMOV UR4, 0x20 ;  /* 0x0000002000047882 */ /* 0x000fe20000000000 */
[----:B------:R-:W-:Y:S01]  /*0b10*/  ELECT P0, URZ, PT ;  /* 0x0000000000ff782f */ /* 0x000fe20003800000 */
[----:B--2---:R-:W-:Y:S02]  /*0b20*/  ULEA UR6, UR5, UR6, 0x18 ;  /* 0x0000000605067291 */ /* 0x004fe4000f8ec0ff */
[----:B------:R-:W-:-:S04]  /*0b30*/  UIADD3 UR4, UPT, UPT, -UR4, 0x100000, URZ ;  /* 0x0010000004047890 */ /* 0x000fc8000fffe1ff */
[----:B------:R-:W-:Y:S02]  /*0b40*/  USHF.L.U32 UR5, UR4, 0xb, URZ ;  /* 0x0000000b04057899 */ /* 0x000fe400080006ff */
[----:B------:R-:W-:Y:S01]  /*0b50*/  USHF.L.U32 UR4, UR4, 0x1, URZ ;  /* 0x0000000104047899 */ /* 0x000fe200080006ff */
[----:B------:R-:W2:Y:S11]  /*0b60*/  FENCE.VIEW.ASYNC.S ;  /* 0x00000000000073c6 */ /* 0x000eb60000000000 */
[----:B--2---:R2:W3:Y:S01]  /*0b70*/  SYNCS.EXCH.64 URZ, [UR6+0x170], UR4 ;  /* 0x0001700406ff75b2 */ /* 0x0044e20008000100 */
[----:B------:R2:W1:Y:S01]  /*0b80*/  SYNCS.EXCH.64 URZ, [UR6+0x178], UR4 ;  /* 0x0001780406ff75b2 */ /* 0x0004620008000100 */
[----:B------:R-:W-:Y:S01]  /*0b90*/  NOP ;  /* 0x0000000000007918 */ /* 0x000fe20000000000 */
.L_x_12:
[----:B------:R-:W4:Y:S01]  /*0ba0*/  SHFL.IDX PT, R0, R85, RZ, 0x1f ;  /* 0x00001fff55007589 */ /* 0x000f2200000e0000 */
[----:B------:R-:W-:Y:S01]  /*0bb0*/  NOP ;  /* 0x0000000000007918 */ /* 0x000fe20000000000 */
[----:B----4-:R-:W-:-:S13]  /*0bc0*/  ISETP.NE.AND P0, PT, R0, 0x4, PT ;  /* 0x000000040000780c */ /* 0x010fda0003f05270 */
[----:B------:R-:W-:Y:S05]  /*0bd0*/  @P0 BRA `(.L_x_13) ;  /* 0x00000000004c0947 */ /* 0x000fea0003800000 */
[----:B--2---:R-:W2:Y:S01]  /*0be0*/  S2UR UR5, SR_CgaCtaId ;  /* 0x00000000000579c3 */ /* 0x004ea20000008800 */
[----:B---3--:R-:W-:Y:S01]  /*0bf0*/  UMOV UR4, 0x3a0 ;  /* 0x000003a000047882 */ /* 0x008fe20000000000 */
[----:B------:R-:W-:Y:S01]  /*0c00*/  UMOV UR6, 0x400 ;  /* 0x0000040000067882 */ /* 0x000fe20000000000 */
[----:B------:R-:W-:Y:S01]  /*0c10*/  USEL UR4, UR4, 0x320, UP3 ;  /* 0x0000032004047887 */ /* 0x000fe20009800000 */
[----:B------:R-:W-:Y:S01]  /*0c20*/  UMOV UR8, 0x1 ;  /* 0x0000000100087882 */ /* 0x000fe20000000000 */
[----:B------:R-:W-:Y:S01]  /*0c30*/  ELECT P0, URZ, PT ;  /* 0x0000000000ff782f */ /* 0x000fe20003800000 */
[----:B------:R-:W-:-:S04]  /*0c40*/  UIADD3 UR8, UPT, UPT, -UR8, 0x100000, URZ ;  /* 0x0010000008087890 */ /* 0x000fc8000fffe1ff */
[----:B------:R-:W-:Y:S02]  /*0c50*/  USHF.L.U32 UR9, UR8, 0xb, URZ ;  /* 0x0000000b08097899 */ /* 0x000fe400080006ff */
[----:B------:R-:W-:Y:S02]  /*0c60*/  USHF.L.U32 UR8, UR8, 0x1, URZ ;  /* 0x0000000108087899 */ /* 0x000fe400080006ff */
[----:B--2---:R-:W-:Y:S02]  /*0c70*/  ULEA UR6, UR5, UR6, 0x18 ;  /* 0x0000000605067291 */ /* 0x004fe4000f8ec0ff */
[----:B------:R-:W-:-:S04]  /*0c80*/  UIADD3 UR4, UPT, UPT, -UR4, 0x100000, URZ ;  /* 0x0010000004047890 */ /* 0x000fc8000fffe1ff */
[----:B------:R-:W-:Y:S02]  /*0c90*/  USHF.L.U32 UR5, UR4, 0xb, URZ ;  /* 0x0000000b04057899 */ /* 0x000fe400080006ff */
[----:B------:R-:W-:Y:S01]  /*0ca0*/  USHF.L.U32 UR4, UR4, 0x1, URZ ;  /* 0x0000000104047899 */ /* 0x000fe200080006ff */
[----:B------:R-:W2:Y:S03]  /*0cb0*/  FENCE.VIEW.ASYNC.S ;  /* 0x00000000000073c6 */ /* 0x000ea60000000000 */
[----:B--2---:R4:W2:Y:S08]  /*0cc0*/  SYNCS.EXCH.64 URZ, [UR6+0x180], UR8 ;  /* 0x0001800806ff75b2 */ /* 0x0048b00008000100 */
[----:B------:R4:W3:Y:S01]  /*0cd0*/  SYNCS.EXCH.64 URZ, [UR6+0x190], UR4 ;  /* 0x0001900406ff75b2 */ /* 0x0008e20008000100 */
[----:B------:R4:W1:Y:S01]  /*0ce0*/  SYNCS.EXCH.64 URZ, [UR6+0x188], UR8 ;  /* 0x0001880806ff75b2 */ /* 0x0008620008000100 */
[----:B------:R4:W1:Y:S02]  /*0cf0*/  SYNCS.EXCH.64 URZ, [UR6+0x198], UR4 ;  /* 0x0001980406ff75b2 */ /* 0x0008640008000100 */
[----:B----4-:R-:W-:Y:S01]  /*0d00*/  NOP ;  /* 0x0000000000007918 */ /* 0x010fe20000000000 */
.L_x_13:
[----:B------:R-:W4:Y:S01]  /*0d10*/  SHFL.IDX PT, R0, R85, RZ, 0x1f ;  /* 0x00001fff55007589 */ /* 0x000f2200000e0000 */
[----:B------:R-:W-:Y:S01]  /*0d20*/  NOP ;  /* 0x0000000000007918 */ /* 0x000fe20000000000 */
[----:B----4-:R-:W-:-:S13]  /*0d30*/  ISETP.NE.AND P0, PT, R0, 0x5, PT ;  /* 0x000000050000780c */ /* 0x010fda0003f05270 */
[----:B------:R-:W-:Y:S05]  /*0d40*/  @P0 BRA `(.L_x_14) ;  /* 0x0000000000580947 */ /* 0x000fea0003800000 */
[----:B--2---:R-:W2:Y:S01]  /*0d50*/  S2UR UR5, SR_CgaCtaId ;  /* 0x00000000000579c3 */ /* 0x004ea20000008800 */
[----:B---3--:R-:W-:Y:S01]  /*0d60*/  UMOV UR4, 0x400 ;  /* 0x0000040000047882 */ /* 0x008fe20000000000 */
        /* <DEDUP_REMOVED lines=9> */
[----:B--2---:R-:W-:Y:S01]  /*0e00*/  ULEA UR4, UR5, UR4, 0x18 ;  /* 0x0000000405047291 */ /* 0x004fe2000f8ec0ff */
[----:B------:R-:W2:Y:S11]  /*0e10*/  FENCE.VIEW.ASYNC.S ;  /* 0x00000000000073c6 */ /* 0x000eb60000000000 */
[----:B--2---:R4:W2:Y:S01]  /*0e20*/  SYNCS.EXCH.64 URZ, [UR4+0x1a0], UR6 ;  /* 0x0001a00604ff75b2 */ /* 0x0048a20008000100 */
[----:B------:R4:W3:Y:S01]  /*0e30*/  SYNCS.EXCH.64 URZ, [UR4+0x1c0], UR8 ;  /* 0x0001c00804ff75b2 */ /* 0x0008e20008000100 */
[----:B------:R4:W1:Y:S01]  /*0e40*/  SYNCS.EXCH.64 URZ, [UR4+0x1a8], UR6 ;  /* 0x0001a80604ff75b2 */ /* 0x0008620008000100 */
[----:B------:R4:W1:Y:S01]  /*0e50*/  SYNCS.EXCH.64 URZ, [UR4+0x1c8], UR8 ;  /* 0x0001c80804ff75b2 */ /* 0x0008620008000100 */
[----:B------:R4:W1:Y:S01]  /*0e60*/  SYNCS.EXCH.64 URZ, [UR4+0x1b0], UR6 ;  /* 0x0001b00604ff75b2 */ /* 0x0008620008000100 */
[----:B------:R4:W1:Y:S01]  /*0e70*/  SYNCS.EXCH.64 URZ, [UR4+0x1d0], UR8 ;  /* 0x0001d00804ff75b2 */ /* 0x0008620008000100 */
[----:B------:R4:W1:Y:S01]  /*0e80*/  SYNCS.EXCH.64 URZ, [UR4+0x1b8], UR6 ;  /* 0x0001b80604ff75b2 */ /* 0x0008620008000100 */
[----:B------:R4:W1:Y:S02]  /*0e90*/  SYNCS.EXCH.64 URZ, [UR4+0x1d8], UR8 ;  /* 0x0001d80804ff75b2 */ /* 0x0008640008000100 */
[----:B----4-:R-:W-:Y:S01]  /*0ea0*/  NOP ;  /* 0x0000000000007918 */ /* 0x010fe20000000000 */
.L_x_14:
[----:B------:R-:W4:Y:S01]  /*0eb0*/  SHFL.IDX PT, R0, R85, RZ, 0x1f ;  /* 0x00001fff55007589 */ /* 0x000f2200000e0000 */
[----:B------:R-:W-:Y:S01]  /*0ec0*/  ISETP.NE.OR P1, PT, RZ, UR13, !P1 ;  /* 0x0000000dff007c0c */ /* 0x000fe2000cf25670 */
[----:B------:R-:W-:Y:S01]  /*0ed0*/  NOP ;  /* 0x0000000000007918 */ /* 0x000fe20000000000 */
[----:B----4-:R-:W-:-:S13]  /*0ee0*/  ISETP.NE.AND P0, PT, R0, 0x3, PT ;  /* 0x000000030000780c */ /* 0x010fda0003f05270 */
[----:B------:R-:W-:Y:S05]  /*0ef0*/  @P0 BRA `(.L_x_15) ;  /* 0x0000000000380947 */ /* 0x000fea0003800000 */
[----:B--2---:R-:W2:Y:S01]  /*0f00*/  S2UR UR5, SR_CgaCtaId ;  /* 0x00000000000579c3 */ /* 0x004ea20000008800 */
[----:B---3--:R-:W-:Y:S01]  /*0f10*/  UMOV UR4, 0x400 ;  /* 0x0000040000047882 */ /* 0x008fe20000000000 */
[----:B------:R-:W-:Y:S01]  /*0f20*/  UMOV UR6, 0x20 ;  /* 0x0000002000067882 */ /* 0x000fe20000000000 */
[----:B------:R-:W-:Y:S01]  /*0f30*/  ELECT P0, URZ, PT ;  /* 0x0000000000ff782f */ /* 0x000fe20003800000 */
[----:B------:R-:W-:-:S04]  /*0f40*/  UIADD3 UR6, UPT, UPT, -UR6, 0x100000, URZ ;  /* 0x0010000006067890 */ /* 0x000fc8000fffe1ff */
[----:B------:R-:W-:Y:S02]  /*0f50*/  USHF.L.U32 UR7, UR6, 0xb, URZ ;  /* 0x0000000b06077899 */ /* 0x000fe400080006ff */
[----:B------:R-:W-:Y:S02]  /*0f60*/  USHF.L.U32 UR6, UR6, 0x1, URZ ;  /* 0x0000000106067899 */ /* 0x000fe400080006ff */
[----:B--2---:R-:W-:Y:S01]  /*0f70*/  ULEA UR4, UR5, UR4, 0x18 ;  /* 0x0000000405047291 */ /* 0x004fe2000f8ec0ff */
[----:B------:R-:W2:Y:S11]  /*0f80*/  FENCE.VIEW.ASYNC.S ;  /* 0x00000000000073c6 */ /* 0x000eb60000000000 */
[----:B--2---:R4:W2:Y:S01]  /*0f90*/  SYNCS.EXCH.64 URZ, [UR4+0x1e0], UR6 ;  /* 0x0001e00604ff75b2 */ /* 0x0048a20008000100 */
[----:B------:R4:W3:Y:S01]  /*0fa0*/  SYNCS.EXCH.64 URZ, [UR4+0x1f0], UR6 ;  /* 0x0001f00604ff75b2 */ /* 0x0008e20008000100 */
[----:B------:R4:W1:Y:S01]  /*0fb0*/  SYNCS.EXCH.64 URZ, [UR4+0x1e8], UR6 ;  /* 0x0001e80604ff75b2 */ /* 0x0008620008000100 */
[----:B------:R4:W1:Y:S02]  /*0fc0*/  SYNCS.EXCH.64 URZ, [UR4+0x1f8], UR6 ;  /* 0x0001f80604ff75b2 */ /* 0x0008640008000100 */
[----:B----4-:R-:W-:Y:S01]  /*0fd0*/  NOP ;  /* 0x0000000000007918 */ /* 0x010fe20000000000 */
.L_x_15:
[----:B---3--:R-:W3:Y:S01]  /*0fe0*/  S2UR UR7, SR_CgaCtaId ;  /* 0x00000000000779c3 */ /* 0x008ee20000008800 */
[----:B------:R-:W-:Y:S01]  /*0ff0*/  VOTEU.ALL UP0, P1 ;  /* 0x0000000000ff7886 */ /* 0x000fe20000800000 */
[----:B--2---:R-:W-:Y:S01]  /*1000*/  UMOV UR4, 0x20 ;  /* 0x0000002000047882 */ /* 0x004fe20000000000 */
[----:B------:R-:W-:Y:S01]  /*1010*/  NOP ;  /* 0x0000000000007918 */ /* 0x000fe20000000000 */
[----:B-1----:R-:W-:Y:S01]  /*1020*/  LOP3.LUT R3, R92, 0x1f, RZ, 0xc0, !PT ;  /* 0x0000001f5c037812 */ /* 0x002fe200078ec0ff */
[----:B------:R-:W-:Y:S01]  /*1030*/  UISETP.NE.AND UP4, UPT, UR13, URZ, UPT ;  /* 0x000000ff0d00728c */ /* 0x000fe2000bf85270 */
[----:B------:R-:W-:Y:S01]  /*1040*/  @!UP0 UMOV UR6, 0x400 ;  /* 0x0000040000068882 */ /* 0x000fe20000000000 */
[----:B------:R-:W-:-:S04]  /*1050*/  @!UP0 UIADD3 UR4, UPT, UPT, -UR4, 0x100000, URZ ;  /* 0x0010000004048890 */ /* 0x000fc8000fffe1ff */
[----:B------:R-:W-:Y:S02]  /*1060*/  @!UP0 USHF.L.U32 UR5, UR4, 0xb, URZ ;  /* 0x0000000b04058899 */ /* 0x000fe400080006ff */
[----:B------:R-:W-:Y:S02]  /*1070*/  @!UP0 USHF.L.U32 UR4, UR4, 0x1, URZ ;  /* 0x0000000104048899 */ /* 0x000fe400080006ff */
[----:B---3--:R-:W-:Y:S01]  /*1080*/  @!UP0 ULEA UR6, UR7, UR6, 0x18 ;  /* 0x0000000607068291 */ /* 0x008fe2000f8ec0ff */
[----:B------:R-:W1:Y:S01]  /*1090*/  LDCU UR7, c[0x0][0x36c] ;  /* 0x00006d80ff0777ac */ /* 0x000e620008000800 */
[----:B------:R-:W-:Y:S01]  /*10a0*/  VOTEU.ALL UP0, P1 ;  /* 0x0000000000ff7886 */ /* 0x000fe20000800000 */
[----:B------:R-:W2:Y:S09]  /*10b0*/  FENCE.VIEW.ASYNC.S ;  /* 0x00000000000073c6 */ /* 0x000eb20000000000 */
[----:B--2---:R2:W3:Y:S01]  /*10c0*/  @!UP0 SYNCS.EXCH.64 URZ, [UR6+0x200], UR4 ;  /* 0x0002000406ff85b2 */ /* 0x0044e20008000100 */
[----:B-1----:R-:W-:-:S09]  /*10d0*/  UISETP.EQ.U32.AND UP5, UPT, UR7, 0x1, UPT ;  /* 0x000000010700788c */ /* 0x002fd2000bfa2070 */
[----:B--2---:R-:W-:Y:S05]  /*10e0*/  BRA.U !UP5, `(.L_x_16) ;  /* 0x000000010d087547 */ /* 0x004fea000b800000 */
[----:B---3--:R-:W-:Y:S01]  /*10f0*/  UCGABAR_ARV ;  /* 0x00000000000079c7 */ /* 0x008fe20008000000 */
[----:B------:R-:W-:Y:S05]  /*1100*/  BRA `(.L_x_17) ;  /* 0x0000000000047947 */ /* 0x000fea0003800000 */
.L_x_16:
[----:B---3--:R-:W-:Y:S01]  /*1110*/  NOP ;  /* 0x0000000000007918 */ /* 0x008fe20000000000 */
.L_x_17:
[----:B------:R-:W1:Y:S01]  /*1120*/  S2UR UR19, SR_CTAID.X ;  /* 0x00000000001379c3 */ /* 0x000e620000002500 */
[----:B------:R-:W-:-:S05]  /*1130*/  CS2R.32 R87, SR_CgaSize ;  /* 0x0000000000577805 */ /* 0x000fca0000008a00 */
[----:B------:R-:W-:-:S05]  /*1140*/  IMAD R87, R87, -0xa0, RZ ;  /* 0xffffff6057577824 */ /* 0x000fca00078e02ff */
[----:B------:R-:W-:-:S14]  /*1150*/  R2UR UR5, R87 ;  /* 0x00000000570572ca */ /* 0x000fdc00000e0000 */
[----:B------:R-:W2:Y:S01]  /*1160*/  LDCU UR5, c[0x0][UR5+0x2b0] ;  /* 0x00005600050577ac */ /* 0x000ea20008000800 */
[----:B------:R-:W-:-:S05]  /*1170*/  CS2R.32 R87, SR_CgaSize ;  /* 0x0000000000577805 */ /* 0x000fca0000008a00 */
[----:B------:R-:W-:-:S05]  /*1180*/  IMAD R87, R87, -0xa0, RZ ;  /* 0xffffff6057577824 */ /* 0x000fca00078e02ff */
[----:B------:R-:W-:-:S14]  /*1190*/  R2UR UR4, R87 ;  /* 0x00000000570472ca */ /* 0x000fdc00000e0000 */
[----:B------:R-:W3:Y:S01]  /*11a0*/  LDCU UR4, c[0x0][UR4+0x2b4] ;  /* 0x00005680040477ac */ /* 0x000ee20008000800 */
[----:B------:R-:W4:Y:S01]  /*11b0*/  S2UR UR7, SR_CTAID.Y ;  /* 0x00000000000779c3 */ /* 0x000f220000002600 */
[----:B------:R-:W-:-:S05]  /*11c0*/  CS2R.32 R87, SR_CgaSize ;  /* 0x0000000000577805 */ /* 0x000fca0000008a00 */
[----:B------:R-:W-:-:S05]  /*11d0*/  IMAD R87, R87, -0xa0, RZ ;  /* 0xffffff6057577824 */ /* 0x000fca00078e02ff */
[----:B------:R-:W-:-:S14]  /*11e0*/  R2UR UR8, R87 ;  /* 0x00000000570872ca */ /* 0x000fdc00000e0000 */
[----:B------:R-:W3:Y:S01]  /*11f0*/  LDCU UR8, c[0x0][UR8+0x2a0] ;  /* 0x00005400080877ac */ /* 0x000ee20008000800 */
[----:B------:R-:W-:-:S05]  /*1200*/  CS2R.32 R87, SR_CgaSize ;  /* 0x0000000000577805 */ /* 0x000fca0000008a00 */
[----:B------:R-:W-:-:S05]  /*1210*/  IMAD R87, R87, -0xa0, RZ ;  /* 0xffffff6057577824 */ /* 0x000fca00078e02ff */
[----:B------:R-:W-:-:S14]  /*1220*/  R2UR UR9, R87 ;  /* 0x00000000570972ca */ /* 0x000fdc00000e0000 */
[----:B------:R-:W3:Y:S01]  /*1230*/  LDCU UR9, c[0x0][UR9+0x2a4] ;  /* 0x00005480090977ac */ /* 0x000ee20008000800 */
[----:B------:R-:W3:Y:S01]  /*1240*/  S2UR UR10, SR_CgaCtaId ;  /* 0x00000000000a79c3 */ /* 0x000ee20000008800 */
[----:B------:R-:W-:Y:S01]  /*1250*/  UISETP.GT.U32.AND UP0, UPT, UR33, 0xffff, UPT ;  /* 0x0000ffff2100788c */ /* 0x000fe2000bf04070 */
[----:B------:R-:W3:Y:S01]  /*1260*/  LDCU UR18, c[0x0][0xb24] ;  /* 0x00016480ff1277ac */ /* 0x000ee20008000800 */
[----:B------:R-:W-:Y:S01]  /*1270*/  UMOV UR29, 0x5 ;  /* 0x00000005001d7882 */ /* 0x000fe20000000000 */
[----:B-1----:R-:W-:-:S04]  /*1280*/  I2FP.F32.U32 R2, UR19 ;  /* 0x0000001300027c45 */ /* 0x002fc80008201000 */
[----:B------:R-:W1:Y:S01]  /*1290*/  S2UR UR36, SR_CTAID.Z ;  /* 0x00000000002479c3 */ /* 0x000e620000002700 */
[----:B------:R-:W1:Y:S01]  /*12a0*/  LDCU UR40, c[0x0][0xb24] ;  /* 0x00016480ff2877ac */ /* 0x000e620008000800 */
[----:B--2---:R-:W-:Y:S01]  /*12b0*/  FMUL R2, R2, UR5 ;  /* 0x0000000502027c20 */ /* 0x004fe20008400000 */
[----:B------:R-:W-:Y:S01]  /*12c0*/  USEL UR5, UR33, 0xffff, !UP0 ;  /* 0x0000ffff21057887 */ /* 0x000fe2000c000000 */
[----:B----4-:R-:W-:Y:S01]  /*12d0*/  I2FP.F32.U32 R0, UR7 ;  /* 0x0000000700007c45 */ /* 0x010fe20008201000 */
[----:B------:R-:W2:Y:S03]  /*12e0*/  LDCU UR27, c[0x0][0xb30] ;  /* 0x00016600ff1b77ac */ /* 0x000ea60008000800 */
[----:B------:R-:W4:Y:S01]  /*12f0*/  F2I.U32.TRUNC.NTZ R2, R2 ;  /* 0x0000000200027305 */ /* 0x000f22000020f000 */
[----:B---3--:R-:W-:Y:S01]  /*1300*/  FMUL R0, R0, UR4 ;  /* 0x0000000400007c20 */ /* 0x008fe20008400000 */
[----:B------:R-:W-:-:S02]  /*1310*/  ULOP3.LUT UR24, UR5, 0xffff, URZ, 0xc0, !UPT ;  /* 0x0000ffff05187892 */ /* 0x000fc4000f8ec0ff */
[----:B------:R-:W-:Y:S02]  /*1320*/  USHF.L.U32 UR28, UR10, 0xa, URZ ;  /* 0x0000000a0a1c7899 */ /* 0x000fe400080006ff */
[----:B------:R-:W-:Y:S02]  /*1330*/  UISETP.GE.AND UP2, UPT, UR18, 0x1, UPT ;  /* 0x000000011200788c */ /* 0x000fe4000bf46270 */
[----:B------:R-:W3:Y:S01]  /*1340*/  F2I.U32.TRUNC.NTZ R0, R0 ;  /* 0x0000000000007305 */ /* 0x000ee2000020f000 */
[----:B------:R-:W-:Y:S01]  /*1350*/  UMOV UR32, UR7 ;  /* 0x0000000700207c82 */ /* 0x000fe20008000000 */
[----:B------:R-:W-:Y:S01]  /*1360*/  UMOV UR25, UR19 ;  /* 0x0000001300197c82 */ /* 0x000fe20008000000 */
[----:B----4-:R-:W-:Y:S02]  /*1370*/  R2UR UR4, R2 ;  /* 0x00000000020472ca */ /* 0x010fe400000e0000 */
[----:B------:R-:W-:Y:S02]  /*1380*/  PRMT R2, RZ, 0x7610, R2 ;  /* 0x00007610ff027816 */ /* 0x000fe40000000002 */
[----:B---3--:R-:W-:-:S02]  /*1390*/  R2UR UR6, R0 ;  /* 0x00000000000672ca */ /* 0x008fc400000e0000 */
[----:B------:R-:W-:-:S07]  /*13a0*/  PRMT R0, RZ, 0x7610, R0 ;  /* 0x00007610ff007816 */ /* 0x000fce0000000000 */
[----:B------:R-:W-:-:S04]  /*13b0*/  UIADD3 UR5, UPT, UPT, -UR4, URZ, URZ ;  /* 0x000000ff04057290 */ /* 0x000fc8000fffe1ff */
[----:B------:R-:W-:Y:S02]  /*13c0*/  UIMAD UR5, UR8, UR5, UR19 ;  /* 0x00000005080572a4 */ /* 0x000fe4000f8e0213 */
[----:B------:R-:W-:-:S04]  /*13d0*/  UIADD3 UR4, UPT, UPT, -UR6, URZ, URZ ;  /* 0x000000ff06047290 */ /* 0x000fc8000fffe1ff */
[----:B------:R-:W-:Y:S01]  /*13e0*/  IMAD.U32 R87, RZ, RZ, UR5 ;  /* 0x00000005ff577e24 */ /* 0x000fe2000f8e00ff */
[----:B------:R-:W-:-:S06]  /*13f0*/  UIMAD UR4, UR9, UR4, UR7 ;  /* 0x00000004090472a4 */ /* 0x000fcc000f8e0207 */
[----:B------:R-:W-:Y:S01]  /*1400*/  IMAD.U32 R86, RZ, RZ, UR4 ;  /* 0x00000004ff567e24 */ /* 0x000fe2000f8e00ff */
[----:B-12---:R-:W-:Y:S06]  /*1410*/  BRA.U UP4, `(.L_x_18) ;  /* 0x0000000104447547 */ /* 0x006fec000b800000 */
[----:B------:R-:W-:Y:S02]  /*1420*/  R2UR UR4, R87 ;  /* 0x00000000570472ca */ /* 0x000fe400000e0000 */
[----:B------:R-:W-:-:S11]  /*1430*/  R2UR UR8, R86 ;  /* 0x00000000560872ca */ /* 0x000fd600000e0000 */
[----:B------:R-:W-:Y:S02]  /*1440*/  UISETP.GT.U32.AND UP0, UPT, UR4, 0x1, UPT ;  /* 0x000000010400788c */ /* 0x000fe4000bf04070 */
[----:B------:R-:W-:Y:S02]  /*1450*/  ULOP3.LUT UR4, UR4, 0xfffffffe, URZ, 0xc0, !UPT ;  /* 0xfffffffe04047892 */ /* 0x000fe4000f8ec0ff */
[----:B------:R-:W-:Y:S02]  /*1460*/  UISETP.NE.AND UP1, UPT, UR8, URZ, UP0 ;  /* 0x000000ff0800728c */ /* 0x000fe40008725270 */
[----:B------:R-:W-:Y:S02]  /*1470*/  UISETP.NE.AND UP0, UPT, UR8, 0x1, UP0 ;  /* 0x000000010800788c */ /* 0x000fe40008705270 */
[----:B------:R-:W-:Y:S02]  /*1480*/  USEL UR7, URZ, 0x1, UP1 ;  /* 0x00000001ff077887 */ /* 0x000fe40008800000 */
[----:B------:R-:W-:-:S02]  /*1490*/  USEL UR6, URZ, 0x4, UP0 ;  /* 0x00000004ff067887 */ /* 0x000fc40008000000 */
[----:B------:R-:W-:Y:S02]  /*14a0*/  USEL UR5, URZ, 0x2, UP1 ;  /* 0x00000002ff057887 */ /* 0x000fe40008800000 */
[----:B------:R-:W-:Y:S02]  /*14b0*/  ULEA UR4, UR8, UR4, 0x1 ;  /* 0x0000000408047291 */ /* 0x000fe4000f8e08ff */
[----:B------:R-:W-:Y:S02]  /*14c0*/  USEL UR8, URZ, 0x8, UP0 ;  /* 0x00000008ff087887 */ /* 0x000fe40008000000 */
[----:B------:R-:W-:-:S03]  /*14d0*/  UIADD3 UR5, UPT, UPT, UR5, UR6, UR7 ;  /* 0x0000000605057290 */ /* 0x000fc6000fffe007 */
[----:B------:R-:W-:Y:S01]  /*14e0*/  UMOV UR6, 0x3 ;  /* 0x0000000300067882 */ /* 0x000fe20000000000 */
[----:B------:R-:W-:Y:S02]  /*14f0*/  UIADD3 UR5, UPT, UPT, UR5, UR8, URZ ;  /* 0x0000000805057290 */ /* 0x000fe4000fffe0ff */
[----:B------:R-:W-:-:S04]  /*1500*/  USHF.L.U32 UR4, UR6, UR4, URZ ;  /* 0x0000000406047299 */ /* 0x000fc800080006ff */
[----:B------:R-:W-:Y:S02]  /*1510*/  IMAD.U32 R2, RZ, RZ, UR5 ;  /* 0x00000005ff027e24 */ /* 0x000fe4000f8e00ff */
[----:B------:R-:W-:Y:S02]  /*1520*/  IMAD.U32 R0, RZ, RZ, UR4 ;  /* 0x00000004ff007e24 */ /* 0x000fe4000f8e00ff */
.L_x_18:
[----:B------:R-:W-:Y:S05]  /*1530*/  BRA.U !UP2, `(.L_x_19) ;  /* 0x000000010ad07547 */ /* 0x000fea000b800000 */
[----:B------:R-:W1:Y:S01]  /*1540*/  LDCU.128 UR20, c[0x0][0xb10] ;  /* 0x00016200ff1477ac */ /* 0x000e620008000c00 */
[----:B------:R-:W2:Y:S01]  /*1550*/  LDCU UR12, c[0x0][0x370] ;  /* 0x00006e00ff0c77ac */ /* 0x000ea20008000800 */
[----:B------:R-:W3:Y:S01]  /*1560*/  LDCU UR5, c[0x0][0x374] ;  /* 0x00006e80ff0577ac */ /* 0x000ee20008000800 */
[----:B------:R-:W4:Y:S01]  /*1570*/  LDCU UR26, c[0x0][0xb0c] ;  /* 0x00016180ff1a77ac */ /* 0x000f220008000800 */
[----:B------:R-:W4:Y:S01]  /*1580*/  LDCU UR4, c[0x0][0xb20] ;  /* 0x00016400ff0477ac */ /* 0x000f220008000800 */
[----:B------:R-:W4:Y:S01]  /*1590*/  LDCU.64 UR16, c[0x0][0xb28] ;  /* 0x00016500ff1077ac */ /* 0x000f220008000a00 */
[----:B-1----:R-:W-:Y:S02]  /*15a0*/  UISETP.NE.AND UP0, UPT, UR22, 0x1, UPT ;  /* 0x000000011600788c */ /* 0x002fe4000bf05270 */
[----:B---3--:R-:W-:Y:S02]  /*15b0*/  UIMAD.WIDE.U32 UR6, UR5, UR23, URZ ;  /* 0x00000017050672a5 */ /* 0x008fe4000f8e00ff */
[----:B--2---:R-:W-:-:S02]  /*15c0*/  UIMAD.WIDE.U32 UR8, UR12, UR20, URZ ;  /* 0x000000140c0872a5 */ /* 0x004fc4000f8e00ff */
[----:B----4-:R-:W-:Y:S02]  /*15d0*/  UISETP.NE.AND UP1, UPT, UR26, 0x1, UPT ;  /* 0x000000011a00788c */ /* 0x010fe4000bf25270 */
[----:B------:R-:W-:Y:S01]  /*15e0*/  UISETP.NE.AND UP2, UPT, UR18, 0x1, UPT ;  /* 0x000000011200788c */ /* 0x000fe2000bf45270 */
[----:B------:R-:W-:Y:S02]  /*15f0*/  UMOV UR6, UR7 ;  /* 0x0000000700067c82 */ /* 0x000fe40008000000 */
[----:B------:R-:W-:Y:S01]  /*1600*/  UMOV UR8, UR9 ;  /* 0x0000000900087c82 */ /* 0x000fe20008000000 */
[----:B------:R-:W-:Y:S02]  /*1610*/  @UP0 USHF.R.U32.HI UR5, URZ, UR4, UR6 ;  /* 0x00000004ff050299 */ /* 0x000fe40008011606 */
[----:B------:R-:W-:Y:S02]  /*1620*/  UIMAD.WIDE.U32 UR14, UR32, UR23, URZ ;  /* 0x00000017200e72a5 */ /* 0x000fe4000f8e00ff */
[----:B------:R-:W-:-:S02]  /*1630*/  UIMAD.WIDE.U32 UR6, UR5, UR16, URZ ;  /* 0x00000010050672a5 */ /* 0x000fc4000f8e00ff */
[----:B------:R-:W-:Y:S02]  /*1640*/  @UP1 USHF.R.U32.HI UR12, URZ, UR21, UR8 ;  /* 0x00000015ff0c1299 */ /* 0x000fe40008011608 */
[----:B------:R-:W-:Y:S02]  /*1650*/  UIMAD.WIDE.U32 UR10, UR19, UR20, URZ ;  /* 0x00000014130a72a5 */ /* 0x000fe4000f8e00ff */
[----:B------:R-:W-:Y:S01]  /*1660*/  UIMAD.WIDE.U32 UR8, UR12, UR16, URZ ;  /* 0x000000100c0872a5 */ /* 0x000fe2000f8e00ff */
[----:B------:R-:W-:Y:S01]  /*1670*/  UMOV UR14, UR15 ;  /* 0x0000000f000e7c82 */ /* 0x000fe20008000000 */
[----:B------:R-:W-:Y:S01]  /*1680*/  UMOV UR6, UR7 ;  /* 0x0000000700067c82 */ /* 0x000fe20008000000 */
[----:B------:R-:W-:Y:S02]  /*1690*/  USHF.R.U32.HI UR14, URZ, UR4, UR14 ;  /* 0x00000004ff0e7299 */ /* 0x000fe4000801160e */
[----:B------:R-:W-:Y:S01]  /*16a0*/  @UP2 USHF.R.U32.HI UR5, URZ, UR17, UR6 ;  /* 0x00000011ff052299 */ /* 0x000fe20008011606 */
[----:B------:R-:W-:-:S02]  /*16b0*/  UMOV UR10, UR11 ;  /* 0x0000000b000a7c82 */ /* 0x000fc40008000000 */
[----:B------:R-:W-:Y:S01]  /*16c0*/  UMOV UR6, UR9 ;  /* 0x0000000900067c82 */ /* 0x000fe20008000000 */
[----:B------:R-:W-:Y:S02]  /*16d0*/  USHF.R.U32.HI UR10, URZ, UR21, UR10 ;  /* 0x00000015ff0a7299 */ /* 0x000fe4000801160a */
[----:B------:R-:W-:Y:S02]  /*16e0*/  @UP2 USHF.R.U32.HI UR12, URZ, UR17, UR6 ;  /* 0x00000011ff0c2299 */ /* 0x000fe40008011606 */
[----:B------:R-:W-:Y:S02]  /*16f0*/  USEL UR4, UR32, UR14, !UP0 ;  /* 0x0000000e20047287 */ /* 0x000fe4000c000000 */
[----:B------:R-:W-:Y:S02]  /*1700*/  UIMAD UR6, UR5, UR18, URZ ;  /* 0x00000012050672a4 */ /* 0x000fe4000f8e02ff */
[----:B------:R-:W-:Y:S02]  /*1710*/  USEL UR5, UR19, UR10, !UP1 ;  /* 0x0000000a13057287 */ /* 0x000fe4000c800000 */
[----:B------:R-:W-:-:S02]  /*1720*/  UIMAD UR8, UR12, UR18, URZ ;  /* 0x000000120c0872a4 */ /* 0x000fc4000f8e02ff */
[----:B------:R-:W-:Y:S02]  /*1730*/  UISETP.GE.AND UP0, UPT, UR4, UR6, UPT ;  /* 0x000000060400728c */ /* 0x000fe4000bf06270 */
[----:B------:R-:W-:Y:S02]  /*1740*/  UIMAD.WIDE.U32 UR6, UR4, UR16, URZ ;  /* 0x00000010040672a5 */ /* 0x000fe4000f8e00ff */
[----:B------:R-:W-:Y:S02]  /*1750*/  UISETP.GE.OR UP0, UPT, UR5, UR8, UP0 ;  /* 0x000000080500728c */ /* 0x000fe40008706670 */
[----:B------:R-:W-:Y:S02]  /*1760*/  UIMAD.WIDE.U32 UR8, UR5, UR16, URZ ;  /* 0x00000010050872a5 */ /* 0x000fe4000f8e00ff */
[----:B------:R-:W-:Y:S02]  /*1770*/  USHF.R.U32.HI UR7, URZ, UR17, UR7 ;  /* 0x00000011ff077299 */ /* 0x000fe40008011607 */
[----:B------:R-:W-:-:S02]  /*1780*/  UIADD3 UR10, UPT, UPT, -UR4, URZ, URZ ;  /* 0x000000ff040a7290 */ /* 0x000fc4000fffe1ff */
[----:B------:R-:W-:Y:S02]  /*1790*/  USEL UR7, UR4, UR7, !UP2 ;  /* 0x0000000704077287 */ /* 0x000fe4000d000000 */
[----:B------:R-:W-:Y:S01]  /*17a0*/  UIADD3 UR25, UPT, UPT, -UR5, URZ, URZ ;  /* 0x000000ff05197290 */ /* 0x000fe2000fffe1ff */
[----:B------:R-:W-:Y:S01]  /*17b0*/  @!UP0 UMOV UR6, UR9 ;  /* 0x0000000900068c82 */ /* 0x000fe20008000000 */
[----:B------:R-:W-:Y:S02]  /*17c0*/  UIADD3 UR8, UPT, UPT, -UR7, URZ, URZ ;  /* 0x000000ff07087290 */ /* 0x000fe4000fffe1ff */
[----:B------:R-:W-:Y:S02]  /*17d0*/  @!UP0 USHF.R.U32.HI UR6, URZ, UR17, UR6 ;  /* 0x00000011ff068299 */ /* 0x000fe40008011606 */
[----:B------:R-:W-:Y:S02]  /*17e0*/  UIMAD UR8, UR18, UR8, UR4 ;  /* 0x00000008120872a4 */ /* 0x000fe4000f8e0204 */
[----:B------:R-:W-:-:S02]  /*17f0*/  @!UP0 USEL UR6, UR5, UR6, !UP2 ;  /* 0x0000000605068287 */ /* 0x000fc4000d000000 */
[----:B------:R-:W-:Y:S02]  /*1800*/  UIMAD UR32, UR22, UR10, UR32 ;  /* 0x0000000a162072a4 */ /* 0x000fe4000f8e0220 */
[----:B------:R-:W-:Y:S02]  /*1810*/  @!UP0 UIADD3 UR7, UPT, UPT, UR7, -UR6, URZ ;  /* 0x8000000607078290 */ /* 0x000fe4000fffe0ff */
[----:B------:R-:W-:Y:S02]  /*1820*/  @!UP0 UIMAD UR6, UR8, UR12, UR6 ;  /* 0x0000000c080682a4 */ /* 0x000fe4000f8e0206 */
[----:B------:R-:W-:Y:S02]  /*1830*/  @!UP0 UIMAD UR4, UR7, UR18, UR5 ;  /* 0x00000012070482a4 */ /* 0x000fe4000f8e0205 */
[----:B------:R-:W-:Y:S02]  /*1840*/  UIMAD UR25, UR26, UR25, UR19 ;  /* 0x000000191a1972a4 */ /* 0x000fe4000f8e0213 */
[----:B------:R-:W-:Y:S01]  /*1850*/  UIMAD UR32, UR4, UR22, UR32 ;  /* 0x00000016042072a4 */ /* 0x000fe2000f8e0220 */
[----:B------:R-:W-:-:S02]  /*1860*/  @!UP0 UMOV UR5, UR6 ;  /* 0x0000000600058c82 */ /* 0x000fc40008000000 */
[----:B------:R-:W-:-:S12]  /*1870*/  UIMAD UR25, UR5, UR26, UR25 ;  /* 0x0000001a051972a4 */ /* 0x000fd8000f8e0219 */
.L_x_19:
[----:B------:R-:W-:Y:S02]  /*1880*/  UISETP.NE.AND UP1, UPT, UR27, 0x1, UPT ;  /* 0x000000011b00788c */ /* 0x000fe4000bf25270 */
[----:B------:R-:W-:Y:S02]  /*1890*/  UISETP.NE.AND UP0, UPT, UR13, 0x2, UPT ;  /* 0x000000020d00788c */ /* 0x000fe4000bf05270 */
[----:B------:R-:W-:Y:S02]  /*18a0*/  ULOP3.LUT UR28, UR28, 0x800, URZ, 0xc0, !UPT ;  /* 0x000008001c1c7892 */ /* 0x000fe4000f8ec0ff */
[----:B------:R-:W-:-:S03]  /*18b0*/  USHF.L.U32 UR24, UR29, UR24, URZ ;  /* 0x000000181d187299 */ /* 0x000fc600080006ff */
[----:B------:R-:W-:Y:S09]  /*18c0*/  BRA.U UP1, `(.L_x_20) ;  /* 0x0000000101447547 */ /* 0x000ff2000b800000 */
[----:B------:R-:W1:Y:S01]  /*18d0*/  LDCU.128 UR8, c[0x0][0xb10] ;  /* 0x00016200ff0877ac */ /* 0x000e620008000c00 */
[----:B------:R-:W2:Y:S01]  /*18e0*/  LDCU UR12, c[0x0][0xb0c] ;  /* 0x00016180ff0c77ac */ /* 0x000ea20008000800 */
[----:B------:R-:W3:Y:S01]  /*18f0*/  LDCU UR14, c[0x0][0xb20] ;  /* 0x00016400ff0e77ac */ /* 0x000ee20008000800 */
[----:B-1----:R-:W-:Y:S02]  /*1900*/  UIMAD.WIDE.U32 UR6, UR25, UR8, URZ ;  /* 0x00000008190672a5 */ /* 0x002fe4000f8e00ff */
[----:B------:R-:W-:Y:S02]  /*1910*/  UIMAD.WIDE.U32 UR4, UR32, UR11, URZ ;  /* 0x0000000b200472a5 */ /* 0x000fe4000f8e00ff */
[----:B--2---:R-:W-:Y:S02]  /*1920*/  UISETP.NE.AND UP2, UPT, UR12, 0x1, UPT ;  /* 0x000000010c00788c */ /* 0x004fe4000bf45270 */
[----:B------:R-:W-:Y:S01]  /*1930*/  UISETP.NE.AND UP1, UPT, UR10, 0x1, UPT ;  /* 0x000000010a00788c */ /* 0x000fe2000bf25270 */
[----:B------:R-:W-:-:S02]  /*1940*/  UMOV UR6, UR7 ;  /* 0x0000000700067c82 */ /* 0x000fc40008000000 */
[----:B------:R-:W-:Y:S01]  /*1950*/  UMOV UR4, UR5 ;  /* 0x0000000500047c82 */ /* 0x000fe20008000000 */
[----:B------:R-:W-:Y:S02]  /*1960*/  USHF.R.U32.HI UR6, URZ, UR9, UR6 ;  /* 0x00000009ff067299 */ /* 0x000fe40008011606 */
[----:B---3--:R-:W-:Y:S02]  /*1970*/  USHF.R.U32.HI UR4, URZ, UR14, UR4 ;  /* 0x0000000eff047299 */ /* 0x008fe40008011604 */
[----:B------:R-:W-:Y:S02]  /*1980*/  USEL UR5, UR25, UR6, !UP2 ;  /* 0x0000000619057287 */ /* 0x000fe4000d000000 */
[----:B------:R-:W-:-:S04]  /*1990*/  USEL UR4, UR32, UR4, !UP1 ;  /* 0x0000000420047287 */ /* 0x000fc8000c800000 */
[----:B------:R-:W-:Y:S02]  /*19a0*/  UIADD3 UR6, UPT, UPT, -UR4, UR5, URZ ;  /* 0x0000000504067290 */ /* 0x000fe4000fffe1ff */
[----:B------:R-:W-:Y:S02]  /*19b0*/  UIADD3 UR4, UPT, UPT, UR4, -UR5, URZ ;  /* 0x8000000504047290 */ /* 0x000fe4000fffe0ff */
[----:B------:R-:W-:Y:S02]  /*19c0*/  UIMAD UR32, UR6, UR10, UR32 ;  /* 0x0000000a062072a4 */ /* 0x000fe4000f8e0220 */
[----:B------:R-:W-:-:S12]  /*19d0*/  UIMAD UR25, UR4, UR12, UR25 ;  /* 0x0000000c041972a4 */ /* 0x000fd8000f8e0219 */
.L_x_20:
[----:B------:R-:W-:Y:S05]  /*19e0*/  BRA.U !UP5, `(.L_x_21) ;  /* 0x000000010d0c7547 */ /* 0x000fea000b800000 */
[----:B------:R-:W-:Y:S01]  /*19f0*/  UCGABAR_WAIT ;  /* 0x0000000000007dc7 */ /* 0x000fe20008000000 */
[----:B------:R-:W-:Y:S01]  /*1a00*/  CCTL.IVALL ;  /* 0x00000000ff00798f */ /* 0x000fe20002000000 */
[----:B------:R-:W-:Y:S05]  /*1a10*/  BRA `(.L_x_22) ;  /* 0x0000000000047947 */ /* 0x000fea0003800000 */
.L_x_21:
[----:B------:R-:W-:Y:S06]  /*1a20*/  BAR.SYNC.DEFER_BLOCKING 0x0 ;  /* 0x0000000000007b1d */ /* 0x000fec0000010000 */
.L_x_22:
[----:B------:R-:W-:Y:S05]  /*1a30*/  BRA.U UP0, `(.L_x_23) ;  /* 0x0000001d00307547 */ /* 0x000fea000b800000 */
[----:B------:R-:W1:Y:S01]  /*1a40*/  LDCU UR6, c[0x0][0x38c] ;  /* 0x00007180ff0677ac */ /* 0x000e620008000800 */
[----:B------:R-:W2:Y:S01]  /*1a50*/  S2UR UR9, SR_CgaCtaId ;  /* 0x00000000000979c3 */ /* 0x000ea20000008800 */
[----:B------:R-:W-:Y:S01]  /*1a60*/  PLOP3.LUT P1, PT, PT, PT, UP3, 0x80, 0x8 ;  /* 0x000000000008781c */ /* 0x000fe20003f2f038 */
[----:B------:R-:W-:Y:S01]  /*1a70*/  IMAD.MOV.U32 R12, RZ, RZ, 0x1 ;  /* 0x00000001ff0c7424 */ /* 0x000fe200078e00ff */
[----:B------:R-:W-:Y:S01]  /*1a80*/  UMOV UR8, 0x400 ;  /* 0x0000040000087882 */ /* 0x000fe20000000000 */
[----:B------:R-:W-:Y:S01]  /*1a90*/  UISETP.NE.AND UP1, UPT, UR13, URZ, UPT ;  /* 0x000000ff0d00728c */ /* 0x000fe2000bf25270 */
[----:B------:R-:W-:Y:S01]  /*1aa0*/  ISETP.NE.AND P2, PT, R3, RZ, P3 ;  /* 0x000000ff0300720c */ /* 0x000fe20001f45270 */
[----:B------:R-:W-:Y:S01]  /*1ab0*/  USHF.L.U32 UR7, UR19, 0x7, URZ ;  /* 0x0000000713077899 */ /* 0x000fe200080006ff */
[----:B------:R-:W-:Y:S01]  /*1ac0*/  PLOP3.LUT P1, PT, P1, PT, PT, 0x8, 0x80 ;  /* 0x000000000080781c */ /* 0x000fe20000f2e170 */
[----:B------:R-:W-:Y:S01]  /*1ad0*/  USHF.L.U32 UR46, UR19, 0x5, URZ ;  /* 0x00000005132e7899 */ /* 0x000fe200080006ff */
[----:B------:R-:W-:Y:S01]  /*1ae0*/  CS2R R10, SRZ ;  /* 0x00000000000a7805 */ /* 0x000fe2000001ff00 */
[----:B------:R-:W-:Y:S01]  /*1af0*/  IMAD.MOV.U32 R9, RZ, RZ, RZ ;  /* 0x000000ffff097224 */ /* 0x000fe200078e00ff */
[----:B------:R-:W3:Y:S01]  /*1b00*/  LDCU UR39, c[0x0][0x370] ;  /* 0x00006e00ff2777ac */ /* 0x000ee20008000800 */
[----:B------:R-:W-:Y:S01]  /*1b10*/  IMAD.MOV.U32 R8, RZ, RZ, 0x1 ;  /* 0x00000001ff087424 */ /* 0x000fe200078e00ff */
[----:B------:R-:W4:Y:S01]  /*1b20*/  LDCU.64 UR26, c[0x0][0x348] ;  /* 0x00006900ff1a77ac */ /* 0x000f220008000a00 */
[----:B-1----:R-:W-:-:S02]  /*1b30*/  UIADD3 UR5, UPT, UPT, UR6, 0x1f, URZ ;  /* 0x0000001f06057890 */ /* 0x002fc4000fffe0ff */
[----:B------:R-:W-:Y:S02]  /*1b40*/  UIADD3 UR47, UPT, UPT, UR6, 0x3e, URZ ;  /* 0x0000003e062f7890 */ /* 0x000fe4000fffe0ff */
[----:B------:R-:W-:Y:S02]  /*1b50*/  USHF.R.S32.HI UR4, URZ, 0x1f, UR5 ;  /* 0x0000001fff047899 */ /* 0x000fe40008011405 */
[----:B--2---:R-:W-:Y:S02]  /*1b60*/  ULEA UR13, UR9, UR8, 0x18 ;  /* 0x00000008090d7291 */ /* 0x004fe4000f8ec0ff */
[----:B------:R-:W-:Y:S02]  /*1b70*/  ULEA.HI UR4, UR4, UR5, URZ, 0x5 ;  /* 0x0000000504047291 */ /* 0x000fe4000f8f28ff */
[----:B------:R-:W-:Y:S02]  /*1b80*/  ULOP3.LUT UR5, UR7, 0x80, URZ, 0xc0, !UPT ;  /* 0x0000008007057892 */ /* 0x000fe4000f8ec0ff */
[----:B------:R-:W-:-:S02]  /*1b90*/  USHF.R.S32.HI UR42, URZ, 0x5, UR4 ;  /* 0x00000005ff2a7899 */ /* 0x000fc40008011404 */
[----:B------:R-:W-:Y:S02]  /*1ba0*/  UIADD3 UR4, UPT, UPT, UR6, -0x1, URZ ;  /* 0xffffffff06047890 */ /* 0x000fe4000fffe0ff */
[----:B------:R-:W-:Y:S02]  /*1bb0*/  UISETP.LT.U32.AND UP0, UPT, UR42, 0x14, UPT ;  /* 0x000000142a00788c */ /* 0x000fe4000bf01070 */
[----:B------:R-:W-:Y:S02]  /*1bc0*/  UISETP.GE.U32.AND UP2, UPT, UR4, -0x3f, UPT ;  /* 0xffffffc10400788c */ /* 0x000fe4000bf46070 */
[----:B------:R-:W-:Y:S02]  /*1bd0*/  USEL UR41, UR42, 0x14, UP0 ;  /* 0x000000142a297887 */ /* 0x000fe40008000000 */
[----:B------:R-:W-:Y:S02]  /*1be0*/  ULEA UR30, UR28, UR13, 0x1 ;  /* 0x0000000d1c1e7291 */ /* 0x000fe4000f8e08ff */
[----:B------:R-:W-:Y:S01]  /*1bf0*/  UIADD3 UR4, UPT, UPT, UR41, -0x1, URZ ;  /* 0xffffffff29047890 */ /* 0x000fe2000fffe0ff */
[----:B------:R-:W1:Y:S04]  /*1c00*/  LDCU UR38, c[0x0][0x374] ;  /* 0x00006e80ff2677ac */ /* 0x000e680008000800 */
[----:B------:R-:W-:-:S02]  /*1c10*/  @UP2 UIADD3 UR4, UPT, UPT, UR41, URZ, URZ ;  /* 0x000000ff29042290 */ /* 0x000fc4000fffe0ff */
[----:B------:R-:W-:Y:S02]  /*1c20*/  ULOP3.LUT UR46, UR46, 0x20, URZ, 0xc0, !UPT ;  /* 0x000000202e2e7892 */ /* 0x000fe4000f8ec0ff */
[----:B------:R-:W-:Y:S02]  /*1c30*/  USEL UR21, UR37, 0x2, UP1 ;  /* 0x0000000225157887 */ /* 0x000fe40008800000 */
[----:B------:R-:W-:Y:S02]  /*1c40*/  ULEA.HI UR45, UR28, UR5, URZ, 0x1b ;  /* 0x000000051c2d7291 */ /* 0x000fe4000f8fd8ff */
[----:B------:R-:W-:Y:S02]  /*1c50*/  UIADD3 UR30, UPT, UPT, UR30, 0x6600, URZ ;  /* 0x000066001e1e7890 */ /* 0x000fe4000fffe0ff */
[----:B------:R-:W-:Y:S02]  /*1c60*/  UIADD3 UR44, UPT, UPT, UR42, -UR41, URZ ;  /* 0x800000292a2c7290 */ /* 0x000fe4000fffe0ff */
[----:B------:R-:W-:-:S02]  /*1c70*/  UIADD3 UR29, UPT, UPT, UR4, 0x1, URZ ;  /* 0x00000001041d7890 */ /* 0x000fc4000fffe0ff */
[----:B------:R-:W-:Y:S01]  /*1c80*/  UIADD3 UR43, UPT, UPT, -UR4, URZ, URZ ;  /* 0x000000ff042b7290 */ /* 0x000fe2000fffe1ff */
[----:B-1-34-:R-:W-:-:S11]  /*1c90*/  UMOV UR6, URZ ;  /* 0x000000ff00067c82 */ /* 0x01afd60008000000 */
.L_x_43:
[----:B-1----:R-:W1:Y:S02]  /*1ca0*/  S2UR UR4, SR_CgaCtaId ;  /* 0x00000000000479c3 */ /* 0x002e640000008800 */
[----:B-1----:R-:W-:-:S09]  /*1cb0*/  UISETP.NE.AND UP0, UPT, UR4, URZ, UPT ;  /* 0x000000ff0400728c */ /* 0x002fd2000bf05270 */
[----:B------:R-:W-:Y:S05]  /*1cc0*/  BRA.U UP0, `(.L_x_24) ;  /* 0x0000000100287547 */ /* 0x000fea000b800000 */
[----:B------:R-:W-:Y:S02]  /*1cd0*/  LEA R0, R9, UR13, 0x3 ;  /* 0x0000000d09007c11 */ /* 0x000fe4000f8e18ff */
[----:B------:R-:W-:-:S04]  /*1ce0*/  SHF.L.U32 R3, R8, 0x1f, RZ ;  /* 0x0000001f08037819 */ /* 0x000fc800000006ff */
[----:B------:R-:W1:Y:S02]  /*1cf0*/  SYNCS.PHASECHK.TRANS64.TRYWAIT P0, [R0+URZ+0x1f0], R3 ;  /* 0x0001f003000075a7 */ /* 0x000e6400080011ff */
[----:B-1----:R-:W-:Y:S05]  /*1d00*/  @!P0 BRA `(.L_x_25) ;  /* 0x0000007000208947 */ /* 0x002fea0003800000 */
.L_x_150:
[----:B------:R2:W-:Y:S01]  /*1d10*/  SYNCS.ARRIVE.TRANS64.A1T0 RZ, [R0+URZ+0x1e0], RZ ;  /* 0x0001e0ff00ff79a7 */ /* 0x0005e200081000ff */
[----:B------:R-:W-:-:S05]  /*1d20*/  VIADD R9, R9, 0x1 ;  /* 0x0000000109097836 */ /* 0x000fca0000000000 */
[----:B------:R-:W-:-:S04]  /*1d30*/  ISETP.NE.AND P0, PT, R9, 0x2, PT ;  /* 0x000000020900780c */ /* 0x000fc80003f05270 */
[----:B-1----:R-:W-:Y:S02]  /*1d40*/  SEL R3, RZ, 0x1, P0 ;  /* 0x00000001ff037807 */ /* 0x002fe40000000000 */
[----:B------:R-:W-:Y:S02]  /*1d50*/  SEL R9, R9, RZ, P0 ;  /* 0x000000ff09097207 */ /* 0x000fe40000000000 */
[----:B------:R-:W-:-:S07]  /*1d60*/  LOP3.LUT R8, R8, R3, RZ, 0x3c, !PT ;  /* 0x0000000308087212 */ /* 0x000fce00078e3cff */
.L_x_24:
[----:B------:R-:W-:Y:S01]  /*1d70*/  ULEA UR4, UR6, UR13, 0x3 ;  /* 0x0000000d06047291 */ /* 0x000fe2000f8e18ff */
[----:B--2---:R-:W-:Y:S01]  /*1d80*/  SHF.L.U32 R0, R12, 0x1f, RZ ;  /* 0x0000001f0c007819 */ /* 0x004fe200000006ff */
[----:B------:R-:W-:Y:S02]  /*1d90*/  UISETP.GE.U32.AND UP0, UPT, UR47, 0x3f, UPT ;  /* 0x0000003f2f00788c */ /* 0x000fe4000bf06070 */
[----:B------:R-:W-:Y:S01]  /*1da0*/  ULEA UR11, UR32, UR46, 0x6 ;  /* 0x0000002e200b7291 */ /* 0x000fe2000f8e30ff */
[----:B------:R-:W-:-:S04]  /*1db0*/  UMOV UR7, URZ ;  /* 0x000000ff00077c82 */ /* 0x000fc80008000000 */
[----:B------:R1:W2:Y:S01]  /*1dc0*/  SYNCS.PHASECHK.TRANS64.TRYWAIT P0, [UR4+0xa0], R0 ;  /* 0x0000a000ff0075a7 */ /* 0x0002a20008001104 */
[----:B------:R-:W-:-:S04]  /*1dd0*/  ULEA.HI UR4, UR25, UR25, URZ, 0x1 ;  /* 0x0000001919047291 */ /* 0x000fc8000f8f08ff */
[----:B------:R-:W-:-:S04]  /*1de0*/  USHF.L.U32 UR4, UR4, 0x7, URZ ;  /* 0x0000000704047899 */ /* 0x000fc800080006ff */
[----:B------:R-:W-:-:S04]  /*1df0*/  ULOP3.LUT UR35, UR4, 0xffffff00, URZ, 0xc0, !UPT ;  /* 0xffffff0004237892 */ /* 0x000fc8000f8ec0ff */
[----:B------:R-:W-:Y:S01]  /*1e00*/  UIADD3 UR35, UPT, UPT, UR45, UR35, URZ ;  /* 0x000000232d237290 */ /* 0x000fe2000fffe0ff */
[----:B------:R-:W-:Y:S11]  /*1e10*/  BRA.U !UP0, `(.L_x_26) ;  /* 0x0000000108c87547 */ /* 0x000ff6000b800000 */
[----:B------:R-:W-:Y:S01]  /*1e20*/  UMOV UR16, UR43 ;  /* 0x0000002b00107c82 */ /* 0x000fe20008000000 */
[----:B------:R-:W-:Y:S01]  /*1e30*/  UMOV UR4, UR6 ;  /* 0x0000000600047c82 */ /* 0x000fe20008000000 */
[----:B------:R-:W-:-:S05]  /*1e40*/  UMOV UR34, URZ ;  /* 0x000000ff00227c82 */ /* 0x000fca0008000000 */
.L_x_32:
[----:B------:R-:W-:Y:S01]  /*1e50*/  ULEA UR33, UR4, UR13, 0x3 ;  /* 0x0000000d04217291 */ /* 0x000fe2000f8e18ff */
[----:B------:R-:W-:Y:S01]  /*1e60*/  @P3 MOV R2, 0x5000 ;  /* 0x0000500000023802 */ /* 0x000fe20000000f00 */
[----:B--234-:R-:W-:Y:S10]  /*1e70*/  @P0 BRA `(.L_x_27) ;  /* 0x00000000000c0947 */ /* 0x01cff40003800000 */
[----:B------:R-:W-:-:S04]  /*1e80*/  SHF.L.U32 R3, R12, 0x1f, RZ ;  /* 0x0000001f0c037819 */ /* 0x000fc800000006ff */
[----:B------:R-:W2:Y:S02]  /*1e90*/  SYNCS.PHASECHK.TRANS64.TRYWAIT P0, [UR33+0xa0], R3 ;  /* 0x0000a003ff0075a7 */ /* 0x000ea40008001121 */
[----:B--2---:R-:W-:Y:S05]  /*1ea0*/  @!P0 BRA `(.L_x_28) ;  /* 0x0000006c00cc8947 */ /* 0x004fea0003800000 */
.L_x_27:
[----:B------:R2:W-:Y:S01]  /*1eb0*/  @P3 SYNCS.ARRIVE.TRANS64 RZ, [UR33], R2 ;  /* 0x00000002ffff39a7 */ /* 0x0005e20008000021 */
[----:B------:R-:W-:Y:S02]  /*1ec0*/  ULOP3.LUT UR5, UR21, 0x2, URZ, 0xfc, !UPT ;  /* 0x0000000215057892 */ /* 0x000fe4000f8efcff */
[----:B------:R-:W-:Y:S02]  /*1ed0*/  UIADD3 UR16, UPT, UPT, UR16, 0x1, URZ ;  /* 0x0000000110107890 */ /* 0x000fe4000fffe0ff */
[----:B------:R-:W-:Y:S02]  /*1ee0*/  UISETP.NE.AND UP0, UPT, UR5, 0x2, UPT ;  /* 0x000000020500788c */ /* 0x000fe4000bf05270 */
[----:B------:R-:W-:-:S07]  /*1ef0*/  UISETP.NE.AND UP2, UPT, UR16, 0x1, UPT ;  /* 0x000000011000788c */ /* 0x000fce000bf45270 */
[----:B------:R-:W-:Y:S05]  /*1f00*/  BRA.U UP0, `(.L_x_29) ;  /* 0x0000000100047547 */ /* 0x000fea000b800000 */
[----:B------:R-:W-:Y:S05]  /*1f10*/  BPT.TRAP 0x1 ;  /* 0x000000040000795c */ /* 0x000fea0000300000 */
.L_x_29:
[----:B------:R-:W-:Y:S04]  /*1f20*/  BSSY.RECONVERGENT B0, `(.L_x_30) ;  /* 0x0000003000007945 */ /* 0x000fe80003800200 */
[----:B------:R-:W-:Y:S05]  /*1f30*/  @!P2 BRA `(.L_x_31) ;  /* 0x000000000004a947 */ /* 0x000fea0003800000 */
[----:B------:R-:W-:Y:S05]  /*1f40*/  BPT.TRAP 0x1 ;  /* 0x000000040000795c */ /* 0x000fea0000300000 */
.L_x_31:
[----:B------:R-:W-:Y:S05]  /*1f50*/  BSYNC.RECONVERGENT B0 ;  /* 0x0000000000007941 */ /* 0x000fea0003800200 */
.L_x_30:
[----:B------:R-:W-:Y:S02]  /*1f60*/  UIADD3 UR5, UPT, UPT, UR4, 0x1, URZ ;  /* 0x0000000104057890 */ /* 0x000fe4000fffe0ff */
[----:B------:R-:W-:Y:S02]  /*1f70*/  ULEA UR32, UR4, UR28, 0xc ;  /* 0x0000001c04207291 */ /* 0x000fe4000f8e60ff */
[----:B------:R-:W-:Y:S02]  /*1f80*/  UISETP.NE.AND UP0, UPT, UR5, 0x14, UPT ;  /* 0x000000140500788c */ /* 0x000fe4000bf05270 */
[----:B------:R-:W-:Y:S02]  /*1f90*/  UIADD3 UR14, UP1, UPT, UR26, 0x80, URZ ;  /* 0x000000801a0e7890 */ /* 0x000fe4000ff3e0ff */
[----:B------:R-:W-:Y:S02]  /*1fa0*/  USEL UR7, URZ, 0x1, UP0 ;  /* 0x00000001ff077887 */ /* 0x000fe40008000000 */
[----:B------:R-:W-:-:S02]  /*1fb0*/  USEL UR6, UR5, URZ, UP0 ;  /* 0x000000ff05067287 */ /* 0x000fc40008000000 */
[----:B------:R-:W-:Y:S02]  /*1fc0*/  ULEA UR8, UR4, UR13, 0xb ;  /* 0x0000000d04087291 */ /* 0x000fe4000f8e58ff */
[----:B------:R-:W-:Y:S01]  /*1fd0*/  ULEA UR5, UR6, UR13, 0x3 ;  /* 0x0000000d06057291 */ /* 0x000fe2000f8e18ff */
[----:B------:R-:W-:Y:S01]  /*1fe0*/  LOP3.LUT R12, R12, UR7, RZ, 0x3c, !PT ;  /* 0x000000070c0c7c12 */ /* 0x000fe2000f8e3cff */
[----:B------:R-:W-:Y:S02]  /*1ff0*/  ULEA UR32, UR32, UR13, 0x1 ;  /* 0x0000000d20207291 */ /* 0x000fe4000f8e08ff */
[----:B------:R-:W-:Y:S01]  /*2000*/  UIADD3 UR4, UP0, UPT, UR26, 0x180, URZ ;  /* 0x000001801a047890 */ /* 0x000fe2000ff1e0ff */
[----:B-1----:R-:W-:Y:S01]  /*2010*/  SHF.L.U32 R0, R12, 0x1f, RZ ;  /* 0x0000001f0c007819 */ /* 0x002fe200000006ff */
[----:B------:R-:W-:Y:S02]  /*2020*/  ULOP3.LUT UR33, UR33, 0xfefffff8, URZ, 0xc0, !UPT ;  /* 0xfefffff821217892 */ /* 0x000fe4000f8ec0ff */
[----:B------:R-:W-:Y:S01]  /*2030*/  UIADD3.X UR15, UPT, UPT, URZ, UR27, URZ, UP1, !UPT ;  /* 0x0000001bff0f7290 */ /* 0x000fe20008ffe4ff */
[----:B------:R3:W4:Y:S01]  /*2040*/  SYNCS.PHASECHK.TRANS64.TRYWAIT P0, [UR5+0xa0], R0 ;  /* 0x0000a000ff0075a7 */ /* 0x0007220008001105 */
[----:B------:R-:W-:-:S02]  /*2050*/  UIADD3 UR32, UPT, UPT, UR32, 0x6600, URZ ;  /* 0x0000660020207890 */ /* 0x000fc4000fffe0ff */
[----:B------:R-:W-:Y:S02]  /*2060*/  UPRMT UR7, URZ, 0x5410, UR24 ;  /* 0x00005410ff077896 */ /* 0x000fe40008000018 */
[----:B------:R-:W-:Y:S02]  /*2070*/  UIADD3 UR8, UPT, UPT, UR8, 0x2e600, URZ ;  /* 0x0002e60008087890 */ /* 0x000fe4000fffe0ff */
[----:B------:R-:W-:Y:S01]  /*2080*/  UIADD3.X UR5, UPT, UPT, URZ, UR27, URZ, UP0, !UPT ;  /* 0x0000001bff057290 */ /* 0x000fe200087fe4ff */
[----:B------:R-:W-:Y:S01]  /*2090*/  UMOV UR18, 0x0 ;  /* 0x0000000000127882 */ /* 0x000fe20000000000 */
[----:B------:R-:W-:Y:S01]  /*20a0*/  UMOV UR19, 0x10000000 ;  /* 0x1000000000137882 */ /* 0x000fe20000000000 */
[----:B------:R-:W-:Y:S01]  /*20b0*/  UMOV UR10, UR34 ;  /* 0x00000022000a7c82 */ /* 0x000fe20008000000 */
[----:B------:R-:W-:Y:S01]  /*20c0*/  UMOV UR12, UR36 ;  /* 0x00000024000c7c82 */ /* 0x000fe20008000000 */
[----:B------:R-:W-:Y:S01]  /*20d0*/  UMOV UR9, UR33 ;  /* 0x0000002100097c82 */ /* 0x000fe20008000000 */
[----:B------:R1:W-:Y:S03]  /*20e0*/  UTMALDG.3D.MULTICAST.2CTA [UR32], [UR14], UR7, desc[UR18] ;  /* 0x000012200e0073b4 */ /* 0x0003e60008211807 */
[----:B------:R2:W-:Y:S01]  /*20f0*/  UTMALDG.3D.2CTA [UR8], [UR4], desc[UR18] ;  /* 0x00001208040075b4 */ /* 0x0005e20008211000 */
[----:B-1----:R-:W-:Y:S01]  /*2100*/  UIADD3 UR34, UPT, UPT, UR34, 0x20, URZ ;  /* 0x0000002022227890 */ /* 0x002fe2000fffe0ff */
[----:B------:R-:W-:Y:S01]  /*2110*/  UMOV UR7, UR29 ;  /* 0x0000001d00077c82 */ /* 0x000fe20008000000 */
[----:B--2---:R-:W-:Y:S01]  /*2120*/  UMOV UR4, UR6 ;  /* 0x0000000600047c82 */ /* 0x004fe20008000000 */
[----:B------:R-:W-:Y:S09]  /*2130*/  BRA.U UP2, `(.L_x_32) ;  /* 0xfffffffd02447547 */ /* 0x000ff2000b83ffff */
.L_x_26:
[----:B------:R-:W-:Y:S01]  /*2140*/  ULEA UR4, UR6, UR13, 0x3 ;  /* 0x0000000d06047291 */ /* 0x000fe2000f8e18ff */
[----:B-1-3--:R-:W-:Y:S01]  /*2150*/  SHF.L.U32 R0, R12, 0x1f, RZ ;  /* 0x0000001f0c007819 */ /* 0x00afe200000006ff */
[----:B------:R-:W-:Y:S01]  /*2160*/  @!P1 SYNCS.ARRIVE.TRANS64.A1T0 RZ, [UR13+0x178], RZ ;  /* 0x000178ffffff99a7 */ /* 0x000fe2000810000d */
[----:B------:R-:W-:-:S06]  /*2170*/  UISETP.GT.AND UP0, UPT, UR42, UR41, UPT ;  /* 0x000000292a00728c */ /* 0x000fcc000bf04270 */
[----:B--2-4-:R1:W2:Y:S03]  /*2180*/  SYNCS.PHASECHK.TRANS64.TRYWAIT P0, [UR4+0xa0], R0 ;  /* 0x0000a000ff0075a7 */ /* 0x0142a60008001104 */
[----:B------:R-:W-:Y:S05]  /*2190*/  BRA.U !UP0, `(.L_x_33) ;  /* 0x0000000108c07547 */ /* 0x000fea000b800000 */
[----:B------:R-:W-:Y:S01]  /*21a0*/  UIADD3 UR25, UPT, UPT, UR44, UR7, URZ ;  /* 0x000000072c197290 */ /* 0x000fe2000fffe0ff */
[----:B------:R-:W-:-:S11]  /*21b0*/  UMOV UR4, UR6 ;  /* 0x0000000600047c82 */ /* 0x000fd60008000000 */
.L_x_39:
[----:B------:R-:W-:Y:S01]  /*21c0*/  ULEA UR17, UR4, UR13, 0x3 ;  /* 0x0000000d04117291 */ /* 0x000fe2000f8e18ff */
[----:B--2---:R-:W-:Y:S01]  /*21d0*/  @P3 MOV R2, 0x5000 ;  /* 0x0000500000023802 */ /* 0x004fe20000000f00 */
[----:B--2-4-:R-:W-:Y:S10]  /*21e0*/  @P0 BRA `(.L_x_34) ;  /* 0x00000000000c0947 */ /* 0x014ff40003800000 */
[----:B------:R-:W-:-:S04]  /*21f0*/  SHF.L.U32 R3, R12, 0x1f, RZ ;  /* 0x0000001f0c037819 */ /* 0x000fc800000006ff */
[----:B------:R-:W2:Y:S02]  /*2200*/  SYNCS.PHASECHK.TRANS64.TRYWAIT P0, [UR17+0xa0], R3 ;  /* 0x0000a003ff0075a7 */ /* 0x000ea40008001111 */
[----:B--2---:R-:W-:Y:S05]  /*2210*/  @!P0 BRA `(.L_x_35) ;  /* 0x0000006c00088947 */ /* 0x004fea0003800000 */
.L_x_34:
[----:B------:R2:W-:Y:S01]  /*2220*/  @P3 SYNCS.ARRIVE.TRANS64 RZ, [UR17], R2 ;  /* 0x00000002ffff39a7 */ /* 0x0005e20008000011 */
[----:B------:R-:W-:-:S04]  /*2230*/  ULOP3.LUT UR5, UR21, 0x2, URZ, 0xfc, !UPT ;  /* 0x0000000215057892 */ /* 0x000fc8000f8efcff */
[----:B------:R-:W-:-:S09]  /*2240*/  UISETP.NE.AND UP0, UPT, UR5, 0x2, UPT ;  /* 0x000000020500788c */ /* 0x000fd2000bf05270 */
[----:B------:R-:W-:Y:S05]  /*2250*/  BRA.U UP0, `(.L_x_36) ;  /* 0x0000000100047547 */ /* 0x000fea000b800000 */
[----:B------:R-:W-:Y:S05]  /*2260*/  BPT.TRAP 0x1 ;  /* 0x000000040000795c */ /* 0x000fea0000300000 */
.L_x_36:
[----:B------:R-:W-:Y:S04]  /*2270*/  BSSY.RECONVERGENT B0, `(.L_x_37) ;  /* 0x0000003000007945 */ /* 0x000fe80003800200 */
[----:B------:R-:W-:Y:S05]  /*2280*/  @!P2 BRA `(.L_x_38) ;  /* 0x000000000004a947 */ /* 0x000fea0003800000 */
[----:B------:R-:W-:Y:S05]  /*2290*/  BPT.TRAP 0x1 ;  /* 0x000000040000795c */ /* 0x000fea0000300000 */
.L_x_38:
[----:B------:R-:W-:Y:S05]  /*22a0*/  BSYNC.RECONVERGENT B0 ;  /* 0x0000000000007941 */ /* 0x000fea0003800200 */
.L_x_37:
[----:B------:R-:W-:Y:S02]  /*22b0*/  UIADD3 UR5, UPT, UPT, UR4, 0x1, URZ ;  /* 0x0000000104057890 */ /* 0x000fe4000fffe0ff */
[----:B------:R-:W-:Y:S02]  /*22c0*/  UIADD3 UR14, UP1, UPT, UR26, 0x80, URZ ;  /* 0x000000801a0e7890 */ /* 0x000fe4000ff3e0ff */
[----:B------:R-:W-:Y:S02]  /*22d0*/  UISETP.NE.AND UP0, UPT, UR5, 0x14, UPT ;  /* 0x000000140500788c */ /* 0x000fe4000bf05270 */
[----:B------:R-:W-:Y:S02]  /*22e0*/  ULEA UR16, UR4, UR30, 0xd ;  /* 0x0000001e04107291 */ /* 0x000fe4000f8e68ff */
[----:B------:R-:W-:Y:S02]  /*22f0*/  USEL UR8, URZ, 0x1, UP0 ;  /* 0x00000001ff087887 */ /* 0x000fe40008000000 */
[----:B------:R-:W-:-:S02]  /*2300*/  USEL UR6, UR5, URZ, UP0 ;  /* 0x000000ff05067287 */ /* 0x000fc40008000000 */
[----:B------:R-:W-:Y:S02]  /*2310*/  UIADD3 UR22, UP0, UPT, UR26, 0x180, URZ ;  /* 0x000001801a167890 */ /* 0x000fe4000ff1e0ff */
[----:B------:R-:W-:Y:S01]  /*2320*/  LOP3.LUT R12, R12, UR8, RZ, 0x3c, !PT ;  /* 0x000000080c0c7c12 */ /* 0x000fe2000f8e3cff */
[----:B------:R-:W-:Y:S02]  /*2330*/  ULEA UR8, UR4, UR13, 0xb ;  /* 0x0000000d04087291 */ /* 0x000fe4000f8e58ff */
[----:B------:R-:W-:Y:S01]  /*2340*/  ULEA UR5, UR6, UR13, 0x3 ;  /* 0x0000000d06057291 */ /* 0x000fe2000f8e18ff */
[----:B-1----:R-:W-:Y:S01]  /*2350*/  SHF.L.U32 R0, R12, 0x1f, RZ ;  /* 0x0000001f0c007819 */ /* 0x002fe200000006ff */
[----:B------:R-:W-:Y:S02]  /*2360*/  USHF.L.U32 UR18, UR7, 0x5, URZ ;  /* 0x0000000507127899 */ /* 0x000fe400080006ff */
[----:B------:R-:W-:Y:S02]  /*2370*/  ULOP3.LUT UR17, UR17, 0xfefffff8, URZ, 0xc0, !UPT ;  /* 0xfefffff811117892 */ /* 0x000fe4000f8ec0ff */
[----:B------:R-:W-:-:S02]  /*2380*/  UIADD3.X UR15, UPT, UPT, URZ, UR27, URZ, UP1, !UPT ;  /* 0x0000001bff0f7290 */ /* 0x000fc40008ffe4ff */
[----:B------:R-:W-:Y:S01]  /*2390*/  UPRMT UR4, URZ, 0x5410, UR24 ;  /* 0x00005410ff047896 */ /* 0x000fe20008000018 */
[----:B------:R3:W4:Y:S01]  /*23a0*/  SYNCS.PHASECHK.TRANS64.TRYWAIT P0, [UR5+0xa0], R0 ;  /* 0x0000a000ff0075a7 */ /* 0x0007220008001105 */
[----:B------:R-:W-:Y:S02]  /*23b0*/  UIADD3 UR8, UPT, UPT, UR8, 0x2e600, URZ ;  /* 0x0002e60008087890 */ /* 0x000fe4000fffe0ff */
[----:B------:R-:W-:Y:S01]  /*23c0*/  UIADD3.X UR23, UPT, UPT, URZ, UR27, URZ, UP0, !UPT ;  /* 0x0000001bff177290 */ /* 0x000fe200087fe4ff */
[----:B------:R-:W-:Y:S01]  /*23d0*/  UMOV UR32, 0x0 ;  /* 0x0000000000207882 */ /* 0x000fe20000000000 */
[----:B------:R-:W-:Y:S01]  /*23e0*/  UMOV UR33, 0x10000000 ;  /* 0x1000000000217882 */ /* 0x000fe20000000000 */
[----:B------:R-:W-:Y:S01]  /*23f0*/  UMOV UR19, UR35 ;  /* 0x0000002300137c82 */ /* 0x000fe20008000000 */
[----:B------:R-:W-:Y:S01]  /*2400*/  UMOV UR20, UR36 ;  /* 0x0000002400147c82 */ /* 0x000fe20008000000 */
[----:B------:R-:W-:Y:S01]  /*2410*/  UMOV UR12, UR36 ;  /* 0x00000024000c7c82 */ /* 0x000fe20008000000 */
[----:B------:R-:W-:Y:S01]  /*2420*/  UMOV UR9, UR17 ;  /* 0x0000001100097c82 */ /* 0x000fe20008000000 */
[----:B------:R-:W-:Y:S01]  /*2430*/  UMOV UR10, UR18 ;  /* 0x00000012000a7c82 */ /* 0x000fe20008000000 */
[----:B------:R1:W-:Y:S01]  /*2440*/  UTMALDG.3D.MULTICAST.2CTA [UR16], [UR14], UR4, desc[UR32] ;  /* 0x000020100e0073b4 */ /* 0x0003e20008211804 */
[----:B------:R-:W-:-:S04]  /*2450*/  UIADD3 UR7, UPT, UPT, UR7, 0x1, URZ ;  /* 0x0000000107077890 */ /* 0x000fc8000fffe0ff */
[----:B------:R-:W-:Y:S01]  /*2460*/  UISETP.NE.AND UP0, UPT, UR7, UR25, UPT ;  /* 0x000000190700728c */ /* 0x000fe2000bf05270 */
[----:B------:R3:W-:Y:S01]  /*2470*/  UTMALDG.3D.2CTA [UR8], [UR22], desc[UR32] ;  /* 0x00002008160075b4 */ /* 0x0007e20008211000 */
[----:B-1----:R-:W-:-:S07]  /*2480*/  UMOV UR4, UR6 ;  /* 0x0000000600047c82 */ /* 0x002fce0008000000 */
[----:B---3--:R-:W-:Y:S05]  /*2490*/  BRA.U UP0, `(.L_x_39) ;  /* 0xfffffffd00487547 */ /* 0x008fea000b83ffff */
.L_x_33:
[C---:B------:R-:W-:Y:S01]  /*24a0*/  LEA R3, R11.reuse, UR13, 0x3 ;  /* 0x0000000d0b037c11 */ /* 0x040fe2000f8e18ff */
[----:B------:R-:W-:Y:S01]  /*24b0*/  NOP ;  /* 0x0000000000007918 */ /* 0x000fe20000000000 */
[----:B-1----:R-:W-:Y:S02]  /*24c0*/  SHF.L.U32 R0, R10, 0x1f, RZ ;  /* 0x0000001f0a007819 */ /* 0x002fe400000006ff */
[----:B------:R-:W-:Y:S02]  /*24d0*/  LEA R5, R11, UR13, 0x4 ;  /* 0x0000000d0b057c11 */ /* 0x000fe4000f8e20ff */
[----:B--2-4-:R-:W1:Y:S02]  /*24e0*/  SYNCS.PHASECHK.TRANS64.TRYWAIT P0, [R3+URZ+0x180], R0 ;  /* 0x00018000030075a7 */ /* 0x014e6400080011ff */
[----:B-1----:R-:W-:Y:S05]  /*24f0*/  @!P0 BRA `(.L_x_40) ;  /* 0x0000006800688947 */ /* 0x002fea0003800000 */
.L_x_153:
[----:B------:R-:W2:Y:S01]  /*2500*/  LDS.128 R4, [R5+0x210] ;  /* 0x0002100005047984 */ /* 0x000ea20000000c00 */
[----:B------:R-:W-:Y:S01]  /*2510*/  UISETP.GE.AND UP0, UPT, UR40, 0x1, UPT ;  /* 0x000000012800788c */ /* 0x000fe2000bf06270 */
[----:B------:R-:W-:Y:S01]  /*2520*/  @!PT LDS RZ, [RZ] ;  /* 0x00000000fffff984 */ /* 0x000fe20000000800 */
[----:B------:R-:W-:Y:S01]  /*2530*/  @!PT LDS RZ, [RZ] ;  /* 0x00000000fffff984 */ /* 0x000fe20000000800 */
[----:B------:R-:W-:Y:S01]  /*2540*/  @!PT LDS RZ, [RZ] ;  /* 0x00000000fffff984 */ /* 0x000fe20000000800 */
[----:B------:R-:W-:Y:S01]  /*2550*/  @!PT LDS RZ, [RZ] ;  /* 0x00000000fffff984 */ /* 0x000fe20000000800 */
[----:B------:R3:W-:Y:S06]  /*2560*/  MEMBAR.ALL.CTA ;  /* 0x0000000000007992 */ /* 0x0007ec0000008000 */
[----:B---3--:R-:W3:Y:S01]  /*2570*/  FENCE.VIEW.ASYNC.S ;  /* 0x00000000000073c6 */ /* 0x008ee20000000000 */
[----:B--2---:R-:W-:-:S13]  /*2580*/  LOP3.LUT P0, RZ, R6, 0x1, RZ, 0xc0, !PT ;  /* 0x0000000106ff7812 */ /* 0x004fda000780c0ff */
[----:B---3--:R-:W-:Y:S01]  /*2590*/  VOTEU.ANY UP1, P0 ;  /* 0x0000000000ff7886 */ /* 0x008fe20000020100 */
[----:B------:R-:W-:-:S13]  /*25a0*/  PLOP3.LUT P0, PT, PT, PT, UP1, 0x80, 0x8 ;  /* 0x000000000008781c */ /* 0x000fda0003f0f018 */
[----:B-1----:R-:W-:Y:S02]  /*25b0*/  @P0 LOP3.LUT R0, R5, 0xffff, RZ, 0xc0, !PT ;  /* 0x0000ffff05000812 */ /* 0x002fe400078ec0ff */
[----:B------:R-:W-:Y:S02]  /*25c0*/  @P0 MOV R2, R4 ;  /* 0x0000000400020202 */ /* 0x000fe40000000f00 */
[----:B------:R-:W-:Y:S01]  /*25d0*/  @P0 R2UR UR5, R0 ;  /* 0x00000000000502ca */ /* 0x000fe200000e0000 */
[----:B------:R-:W-:Y:S01]  /*25e0*/  VIADD R0, R3, 0x190 ;  /* 0x0000019003007836 */ /* 0x000fe20000000000 */
[----:B------:R-:W-:Y:S02]  /*25f0*/  @P0 SHF.R.U32.HI R4, RZ, 0x10, R5 ;  /* 0x00000010ff040819 */ /* 0x000fe40000011605 */
[----:B------:R-:W-:Y:S02]  /*2600*/  @P0 R2UR UR7, R2 ;  /* 0x00000000020702ca */ /* 0x000fe400000e0000 */
[----:B------:R-:W-:-:S02]  /*2610*/  PRMT R0, RZ, 0x654, R0 ;  /* 0x00000654ff007816 */ /* 0x000fc40000000000 */
[----:B------:R-:W-:Y:S02]  /*2620*/  @P0 R2UR UR4, R4 ;  /* 0x00000000040402ca */ /* 0x000fe400000e0000 */
[----:B------:R1:W-:Y:S03]  /*2630*/  SYNCS.ARRIVE.TRANS64.RED.A1T0 RZ, [R0+URZ], RZ ;  /* 0x000000ff00ff79a7 */ /* 0x0003e600081004ff */
[----:B------:R-:W-:-:S04]  /*2640*/  @UP1 UMOV UR31, UR5 ;  /* 0x00000005001f1c82 */ /* 0x000fc80008000000 */
[----:B------:R-:W-:-:S04]  /*2650*/  @UP1 UMOV UR37, UR7 ;  /* 0x0000000700251c82 */ /* 0x000fc80008000000 */
[----:B------:R-:W-:Y:S01]  /*2660*/  @UP1 UMOV UR36, UR4 ;  /* 0x0000000400241c82 */ /* 0x000fe20008000000 */
[----:B------:R-:W-:Y:S05]  /*2670*/  BRA.U !UP0, `(.L_x_41) ;  /* 0x0000000108d47547 */ /* 0x000fea000b800000 */
[----:B------:R-:W2:Y:S01]  /*2680*/  LDCU.128 UR16, c[0x0][0xb10] ;  /* 0x00016200ff1077ac */ /* 0x000ea20008000c00 */
[----:B------:R-:W3:Y:S01]  /*2690*/  LDCU UR12, c[0x0][0xb20] ;  /* 0x00016400ff0c77ac */ /* 0x000ee20008000800 */
[----:B------:R-:W4:Y:S01]  /*26a0*/  LDCU UR20, c[0x0][0xb0c] ;  /* 0x00016180ff1477ac */ /* 0x000f220008000800 */
[----:B------:R-:W1:Y:S01]  /*26b0*/  LDCU.64 UR8, c[0x0][0xb28] ;  /* 0x00016500ff0877ac */ /* 0x000e620008000a00 */
[----:B------:R-:W-:Y:S02]  /*26c0*/  UISETP.NE.AND UP3, UPT, UR40, 0x1, UPT ;  /* 0x000000012800788c */ /* 0x000fe4000bf65270 */
[----:B--2---:R-:W-:Y:S02]  /*26d0*/  UIMAD.WIDE.U32 UR10, UR38, UR19, URZ ;  /* 0x00000013260a72a5 */ /* 0x004fe4000f8e00ff */
[----:B------:R-:W-:Y:S02]  /*26e0*/  UIMAD.WIDE.U32 UR4, UR39, UR16, URZ ;  /* 0x00000010270472a5 */ /* 0x000fe4000f8e00ff */
[----:B------:R-:W-:-:S02]  /*26f0*/  UISETP.NE.AND UP0, UPT, UR18, 0x1, UPT ;  /* 0x000000011200788c */ /* 0x000fc4000bf05270 */
[----:B------:R-:W-:Y:S01]  /*2700*/  UIMAD.WIDE.U32 UR22, UR31, UR19, URZ ;  /* 0x000000131f1672a5 */ /* 0x000fe2000f8e00ff */
[----:B------:R-:W-:Y:S02]  /*2710*/  UMOV UR10, UR11 ;  /* 0x0000000b000a7c82 */ /* 0x000fe40008000000 */
[----:B------:R-:W-:Y:S01]  /*2720*/  UMOV UR4, UR5 ;  /* 0x0000000500047c82 */ /* 0x000fe20008000000 */
[----:B---3--:R-:W-:Y:S02]  /*2730*/  USHF.R.U32.HI UR10, URZ, UR12, UR10 ;  /* 0x0000000cff0a7299 */ /* 0x008fe4000801160a */
[----:B----4-:R-:W-:Y:S02]  /*2740*/  UISETP.NE.AND UP2, UPT, UR20, 0x1, UPT ;  /* 0x000000011400788c */ /* 0x010fe4000bf45270 */
[----:B------:R-:W-:Y:S02]  /*2750*/  USHF.R.U32.HI UR4, URZ, UR17, UR4 ;  /* 0x00000011ff047299 */ /* 0x000fe40008011604 */
[----:B------:R-:W-:-:S02]  /*2760*/  USEL UR5, UR38, UR10, !UP0 ;  /* 0x0000000a26057287 */ /* 0x000fc4000c000000 */
[----:B------:R-:W-:Y:S02]  /*2770*/  USEL UR7, UR39, UR4, !UP2 ;  /* 0x0000000427077287 */ /* 0x000fe4000d000000 */
[----:B-1----:R-:W-:Y:S01]  /*2780*/  UIMAD.WIDE.U32 UR10, UR5, UR8, URZ ;  /* 0x00000008050a72a5 */ /* 0x002fe2000f8e00ff */
[----:B------:R-:W-:Y:S01]  /*2790*/  UMOV UR4, UR23 ;  /* 0x0000001700047c82 */ /* 0x000fe20008000000 */
[----:B------:R-:W-:Y:S02]  /*27a0*/  UIMAD.WIDE.U32 UR14, UR37, UR16, URZ ;  /* 0x00000010250e72a5 */ /* 0x000fe4000f8e00ff */
[----:B------:R-:W-:-:S03]  /*27b0*/  UIMAD.WIDE.U32 UR22, UR7, UR8, URZ ;  /* 0x00000008071672a5 */ /* 0x000fc6000f8e00ff */
[----:B------:R-:W-:Y:S01]  /*27c0*/  UMOV UR10, UR11 ;  /* 0x0000000b000a7c82 */ /* 0x000fe20008000000 */
[----:B------:R-:W-:Y:S02]  /*27d0*/  USHF.R.U32.HI UR4, URZ, UR12, UR4 ;  /* 0x0000000cff047299 */ /* 0x000fe40008011604 */
[----:B------:R-:W-:Y:S01]  /*27e0*/  @UP3 USHF.R.U32.HI UR5, URZ, UR9, UR10 ;  /* 0x00000009ff053299 */ /* 0x000fe2000801160a */
[----:B------:R-:W-:Y:S01]  /*27f0*/  UMOV UR14, UR15 ;  /* 0x0000000f000e7c82 */ /* 0x000fe20008000000 */
[----:B------:R-:W-:Y:S01]  /*2800*/  UMOV UR22, UR23 ;  /* 0x0000001700167c82 */ /* 0x000fe20008000000 */
[----:B------:R-:W-:Y:S02]  /*2810*/  USHF.R.U32.HI UR17, URZ, UR17, UR14 ;  /* 0x00000011ff117299 */ /* 0x000fe4000801160e */
[----:B------:R-:W-:Y:S02]  /*2820*/  USEL UR4, UR31, UR4, !UP0 ;  /* 0x000000041f047287 */ /* 0x000fe4000c000000 */
[----:B------:R-:W-:-:S02]  /*2830*/  @UP3 USHF.R.U32.HI UR7, URZ, UR9, UR22 ;  /* 0x00000009ff073299 */ /* 0x000fc40008011616 */
[----:B------:R-:W-:Y:S02]  /*2840*/  UIMAD UR10, UR40, UR5, URZ ;  /* 0x00000005280a72a4 */ /* 0x000fe4000f8e02ff */
[----:B------:R-:W-:Y:S02]  /*2850*/  USEL UR5, UR37, UR17, !UP2 ;  /* 0x0000001125057287 */ /* 0x000fe4000d000000 */
[----:B------:R-:W-:Y:S02]  /*2860*/  UIMAD UR12, UR40, UR7, URZ ;  /* 0x00000007280c72a4 */ /* 0x000fe4000f8e02ff */
[----:B------:R-:W-:Y:S02]  /*2870*/  UISETP.GE.AND UP0, UPT, UR4, UR10, UPT ;  /* 0x0000000a0400728c */ /* 0x000fe4000bf06270 */
[----:B------:R-:W-:Y:S02]  /*2880*/  UIMAD.WIDE.U32 UR10, UR4, UR8, URZ ;  /* 0x00000008040a72a5 */ /* 0x000fe4000f8e00ff */
[----:B------:R-:W-:-:S02]  /*2890*/  UISETP.GE.OR UP0, UPT, UR5, UR12, UP0 ;  /* 0x0000000c0500728c */ /* 0x000fc40008706670 */
[----:B------:R-:W-:Y:S02]  /*28a0*/  UIMAD.WIDE.U32 UR14, UR5, UR8, URZ ;  /* 0x00000008050e72a5 */ /* 0x000fe4000f8e00ff */
[----:B------:R-:W-:Y:S01]  /*28b0*/  UIADD3 UR12, UPT, UPT, -UR5, URZ, URZ ;  /* 0x000000ff050c7290 */ /* 0x000fe2000fffe1ff */
[----:B------:R-:W-:Y:S01]  /*28c0*/  UMOV UR10, UR11 ;  /* 0x0000000b000a7c82 */ /* 0x000fe20008000000 */
[----:B------:R-:W-:Y:S02]  /*28d0*/  UIADD3 UR11, UPT, UPT, -UR4, URZ, URZ ;  /* 0x000000ff040b7290 */ /* 0x000fe4000fffe1ff */
[----:B------:R-:W-:-:S03]  /*28e0*/  USHF.R.U32.HI UR10, URZ, UR9, UR10 ;  /* 0x00000009ff0a7299 */ /* 0x000fc6000801160a */
[----:B------:R-:W-:Y:S01]  /*28f0*/  @!UP0 UMOV UR8, UR15 ;  /* 0x0000000f00088c82 */ /* 0x000fe20008000000 */
[----:B------:R-:W-:Y:S02]  /*2900*/  UIMAD UR11, UR18, UR11, UR31 ;  /* 0x0000000b120b72a4 */ /* 0x000fe4000f8e021f */
[----:B------:R-:W-:Y:S02]  /*2910*/  USEL UR10, UR4, UR10, !UP3 ;  /* 0x0000000a040a7287 */ /* 0x000fe4000d800000 */
[----:B------:R-:W-:Y:S02]  /*2920*/  @!UP0 USHF.R.U32.HI UR8, URZ, UR9, UR8 ;  /* 0x00000009ff088299 */ /* 0x000fe40008011608 */
[----:B------:R-:W-:Y:S02]  /*2930*/  UIADD3 UR9, UPT, UPT, -UR10, URZ, URZ ;  /* 0x000000ff0a097290 */ /* 0x000fe4000fffe1ff */
[----:B------:R-:W-:Y:S02]  /*2940*/  @!UP0 USEL UR8, UR5, UR8, !UP3 ;  /* 0x0000000805088287 */ /* 0x000fe4000d800000 */
[----:B------:R-:W-:-:S02]  /*2950*/  UIMAD UR9, UR40, UR9, UR4 ;  /* 0x00000009280972a4 */ /* 0x000fc4000f8e0204 */
[----:B------:R-:W-:Y:S02]  /*2960*/  @!UP0 UIADD3 UR10, UPT, UPT, UR10, -UR8, URZ ;  /* 0x800000080a0a8290 */ /* 0x000fe4000fffe0ff */
[----:B------:R-:W-:Y:S02]  /*2970*/  @!UP0 UIMAD UR8, UR9, UR7, UR8 ;  /* 0x00000007090882a4 */ /* 0x000fe4000f8e0208 */
[----:B------:R-:W-:Y:S02]  /*2980*/  @!UP0 UIMAD UR4, UR40, UR10, UR5 ;  /* 0x0000000a280482a4 */ /* 0x000fe4000f8e0205 */
[----:B------:R-:W-:Y:S02]  /*2990*/  UIMAD UR7, UR20, UR12, UR37 ;  /* 0x0000000c140772a4 */ /* 0x000fe4000f8e0225 */
[----:B------:R-:W-:Y:S01]  /*29a0*/  UIMAD UR31, UR4, UR18, UR11 ;  /* 0x00000012041f72a4 */ /* 0x000fe2000f8e020b */
[----:B------:R-:W-:Y:S02]  /*29b0*/  @!UP0 UMOV UR5, UR8 ;  /* 0x0000000800058c82 */ /* 0x000fe40008000000 */
[----:B------:R-:W-:-:S12]  /*29c0*/  UIMAD UR37, UR5, UR20, UR7 ;  /* 0x00000014052572a4 */ /* 0x000fd8000f8e0207 */
.L_x_41:
[----:B------:R-:W2:Y:S02]  /*29d0*/  LDCU UR4, c[0x0][0xb30] ;  /* 0x00016600ff0477ac */ /* 0x000ea40008000800 */
[----:B--2---:R-:W-:-:S09]  /*29e0*/  UISETP.NE.AND UP0, UPT, UR4, 0x1, UPT ;  /* 0x000000010400788c */ /* 0x004fd2000bf05270 */
[----:B------:R-:W-:Y:S05]  /*29f0*/  BRA.U UP0, `(.L_x_42) ;  /* 0x0000000100447547 */ /* 0x000fea000b800000 */
[----:B------:R-:W2:Y:S01]  /*2a00*/  LDCU.128 UR16, c[0x0][0xb10] ;  /* 0x00016200ff1077ac */ /* 0x000ea20008000c00 */
[----:B------:R-:W3:Y:S01]  /*2a10*/  LDCU UR10, c[0x0][0xb0c] ;  /* 0x00016180ff0a77ac */ /* 0x000ee20008000800 */
[----:B------:R-:W4:Y:S01]  /*2a20*/  LDCU UR7, c[0x0][0xb20] ;  /* 0x00016400ff0777ac */ /* 0x000f220008000800 */
[----:B--2---:R-:W-:Y:S02]  /*2a30*/  UIMAD.WIDE.U32 UR8, UR37, UR16, URZ ;  /* 0x00000010250872a5 */ /* 0x004fe4000f8e00ff */
[----:B------:R-:W-:Y:S02]  /*2a40*/  UIMAD.WIDE.U32 UR4, UR31, UR19, URZ ;  /* 0x000000131f0472a5 */ /* 0x000fe4000f8e00ff */
[----:B---3--:R-:W-:Y:S02]  /*2a50*/  UISETP.NE.AND UP2, UPT, UR10, 0x1, UPT ;  /* 0x000000010a00788c */ /* 0x008fe4000bf45270 */
[----:B------:R-:W-:Y:S01]  /*2a60*/  UISETP.NE.AND UP0, UPT, UR18, 0x1, UPT ;  /* 0x000000011200788c */ /* 0x000fe2000bf05270 */
[----:B------:R-:W-:-:S02]  /*2a70*/  UMOV UR8, UR9 ;  /* 0x0000000900087c82 */ /* 0x000fc40008000000 */
[----:B------:R-:W-:Y:S01]  /*2a80*/  UMOV UR4, UR5 ;  /* 0x0000000500047c82 */ /* 0x000fe20008000000 */
[----:B------:R-:W-:Y:S02]  /*2a90*/  USHF.R.U32.HI UR17, URZ, UR17, UR8 ;  /* 0x00000011ff117299 */ /* 0x000fe40008011608 */
[----:B----4-:R-:W-:Y:S02]  /*2aa0*/  USHF.R.U32.HI UR4, URZ, UR7, UR4 ;  /* 0x00000007ff047299 */ /* 0x010fe40008011604 */
[----:B------:R-:W-:Y:S02]  /*2ab0*/  USEL UR5, UR37, UR17, !UP2 ;  /* 0x0000001125057287 */ /* 0x000fe4000d000000 */
[----:B------:R-:W-:-:S04]  /*2ac0*/  USEL UR4, UR31, UR4, !UP0 ;  /* 0x000000041f047287 */ /* 0x000fc8000c000000 */
[----:B------:R-:W-:Y:S02]  /*2ad0*/  UIADD3 UR7, UPT, UPT, UR5, -UR4, URZ ;  /* 0x8000000405077290 */ /* 0x000fe4000fffe0ff */
[----:B------:R-:W-:Y:S02]  /*2ae0*/  UIADD3 UR4, UPT, UPT, -UR5, UR4, URZ ;  /* 0x0000000405047290 */ /* 0x000fe4000fffe1ff */
[----:B------:R-:W-:Y:S02]  /*2af0*/  UIMAD UR31, UR7, UR18, UR31 ;  /* 0x00000012071f72a4 */ /* 0x000fe4000f8e021f */
[----:B------:R-:W-:-:S12]  /*2b00*/  UIMAD UR37, UR4, UR10, UR37 ;  /* 0x0000000a042572a4 */ /* 0x000fd8000f8e0225 */
.L_x_42:
[----:B------:R-:W-:Y:S01]  /*2b10*/  VIADD R11, R11, 0x1 ;  /* 0x000000010b0b7836 */ /* 0x000fe20000000000 */
[----:B------:R-:W-:Y:S02]  /*2b20*/  R2UR UR5, R87 ;  /* 0x00000000570572ca */ /* 0x000fe400000e0000 */
[----:B------:R-:W-:Y:S02]  /*2b30*/  R2UR UR4, R86 ;  /* 0x00000000560472ca */ /* 0x000fe400000e0000 */
[C---:B------:R-:W-:Y:S02]  /*2b40*/  ISETP.NE.AND P0, PT, R11.reuse, 0x2, PT ;  /* 0x000000020b00780c */ /* 0x040fe40003f05270 */
[----:B------:R-:W-:Y:S02]  /*2b50*/  PLOP3.LUT P1, PT, PT, PT, PT, 0x80, 0x8 ;  /* 0x000000000008781c */ /* 0x000fe40003f2f070 */
[----:B------:R-:W-:Y:S02]  /*2b60*/  SEL R3, RZ, 0x1, P0 ;  /* 0x00000001ff037807 */ /* 0x000fe40000000000 */
[----:B------:R-:W-:-:S02]  /*2b70*/  SEL R11, R11, RZ, P0 ;  /* 0x000000ff0b0b7207 */ /* 0x000fc40000000000 */
[----:B------:R-:W-:Y:S01]  /*2b80*/  LOP3.LUT R10, R10, R3, RZ, 0x3c, !PT ;  /* 0x000000030a0a7212 */ /* 0x000fe200078e3cff */
[----:B------:R-:W-:Y:S02]  /*2b90*/  UIADD3 UR25, UPT, UPT, UR37, UR5, URZ ;  /* 0x0000000525197290 */ /* 0x000fe4000fffe0ff */
[----:B------:R-:W-:Y:S01]  /*2ba0*/  UIADD3 UR32, UPT, UPT, UR31, UR4, URZ ;  /* 0x000000041f207290 */ /* 0x000fe2000fffe0ff */
[----:B------:R-:W-:Y:S11]  /*2bb0*/  BRA.U UP1, `(.L_x_43) ;  /* 0xfffffff101387547 */ /* 0x000ff6000b83ffff */
[----:B------:R-:W-:Y:S01]  /*2bc0*/  UIADD3 UR13, UPT, UPT, UR13, 0xa0, URZ ;  /* 0x000000a00d0d7890 */ /* 0x000fe2000fffe0ff */
[----:B------:R-:W-:-:S03]  /*2bd0*/  SHF.L.U32 R3, R12, 0x1f, RZ ;  /* 0x0000001f0c037819 */ /* 0x000fc600000006ff */
[----:B------:R-:W-:-:S09]  /*2be0*/  ULEA UR4, UR6, UR13, 0x3 ;  /* 0x0000000d06047291 */ /* 0x000fd2000f8e18ff */
[----:B------:R-:W2:Y:S02]  /*2bf0*/  SYNCS.PHASECHK.TRANS64.TRYWAIT P0, [UR4], R3 ;  /* 0x00000003ff0075a7 */ /* 0x000ea40008001104 */
[----:B--2---:R-:W-:Y:S05]  /*2c00*/  @!P0 BRA `(.L_x_44) ;  /* 0x0000006000b88947 */ /* 0x004fea0003800000 */
.L_x_155:
[----:B------:R-:W-:-:S04]  /*2c10*/  UIADD3 UR4, UPT, UPT, UR6, 0x1, URZ ;  /* 0x0000000106047890 */ /* 0x000fc8000fffe0ff */
[----:B------:R-:W-:-:S04]  /*2c20*/  UISETP.NE.AND UP0, UPT, UR4, 0x14, UPT ;  /* 0x000000140400788c */ /* 0x000fc8000bf05270 */
[----:B------:R-:W-:Y:S02]  /*2c30*/  USEL UR6, URZ, 0x1, UP0 ;  /* 0x00000001ff067887 */ /* 0x000fe40008000000 */
[----:B------:R-:W-:-:S04]  /*2c40*/  USEL UR4, UR4, URZ, UP0 ;  /* 0x000000ff04047287 */ /* 0x000fc80008000000 */
[----:B------:R-:W-:Y:S01]  /*2c50*/  ULEA UR5, UR4, UR13, 0x3 ;  /* 0x0000000d04057291 */ /* 0x000fe2000f8e18ff */
[----:B------:R-:W-:-:S04]  /*2c60*/  LOP3.LUT R2, R12, UR6, RZ, 0x3c, !PT ;  /* 0x000000060c027c12 */ /* 0x000fc8000f8e3cff */
[----:B-1----:R-:W-:-:S04]  /*2c70*/  SHF.L.U32 R3, R2, 0x1f, RZ ;  /* 0x0000001f02037819 */ /* 0x002fc800000006ff */
[----:B------:R-:W1:Y:S02]  /*2c80*/  SYNCS.PHASECHK.TRANS64.TRYWAIT P0, [UR5], R3 ;  /* 0x00000003ff0075a7 */ /* 0x000e640008001105 */
[----:B-1----:R-:W-:Y:S05]  /*2c90*/  @!P0 BRA `(.L_x_45) ;  /* 0x0000006000ac8947 */ /* 0x002fea0003800000 */
.L_x_157:
        /* <DEDUP_REMOVED lines=9> */
.L_x_159:
        /* <DEDUP_REMOVED lines=9> */
.L_x_161:
        /* <DEDUP_REMOVED lines=9> */
.L_x_163:
        /* <DEDUP_REMOVED lines=9> */
.L_x_165:
        /* <DEDUP_REMOVED lines=9> */
.L_x_167:
        /* <DEDUP_REMOVED lines=9> */
.L_x_169:
        /* <DEDUP_REMOVED lines=9> */
.L_x_171:
        /* <DEDUP_REMOVED lines=9> */
.L_x_173:
        /* <DEDUP_REMOVED lines=9> */
.L_x_175:
        /* <DEDUP_REMOVED lines=9> */
.L_x_177:
        /* <DEDUP_REMOVED lines=9> */
.L_x_179:
        /* <DEDUP_REMOVED lines=9> */
.L_x_181:
        /* <DEDUP_REMOVED lines=9> */
.L_x_183:
        /* <DEDUP_REMOVED lines=9> */
.L_x_185:
        /* <DEDUP_REMOVED lines=9> */
.L_x_187:
        /* <DEDUP_REMOVED lines=9> */
.L_x_189:
        /* <DEDUP_REMOVED lines=9> */
.L_x_191:
[----:B------:R-:W-:-:S04]  /*3630*/  UIADD3 UR4, UPT, UPT, UR4, 0x1, URZ ;  /* 0x0000000104047890 */ /* 0x000fc8000fffe0ff */
[----:B------:R-:W-:-:S04]  /*3640*/  UISETP.NE.AND UP0, UPT, UR4, 0x14, UPT ;  /* 0x000000140400788c */ /* 0x000fc8000bf05270 */
[----:B------:R-:W-:Y:S02]  /*3650*/  USEL UR5, URZ, 0x1, UP0 ;  /* 0x00000001ff057887 */ /* 0x000fe40008000000 */
[----:B------:R-:W-:-:S04]  /*3660*/  USEL UR4, UR4, URZ, UP0 ;  /* 0x000000ff04047287 */ /* 0x000fc80008000000 */
[----:B------:R-:W-:Y:S01]  /*3670*/  ULEA UR4, UR4, UR13, 0x3 ;  /* 0x0000000d04047291 */ /* 0x000fe2000f8e18ff */
[----:B-1----:R-:W-:-:S04]  /*3680*/  LOP3.LUT R3, R2, UR5, RZ, 0x3c, !PT ;  /* 0x0000000502037c12 */ /* 0x002fc8000f8e3cff */
[----:B------:R-:W-:Y:S01]  /*3690*/  SHF.L.U32 R3, R3, 0x1f, RZ ;  /* 0x0000001f03037819 */ /* 0x000fe200000006ff */
[----:B------:R-:W-:-:S07]  /*36a0*/  IMAD.U32 R0, RZ, RZ, UR4 ;  /* 0x00000004ff007e24 */ /* 0x000fce000f8e00ff */
.L_x_63:
[----:B-1----:R1:W2:Y:S02]  /*36b0*/  SYNCS.PHASECHK.TRANS64.TRYWAIT P0, [R0+URZ], R3 ;  /* 0x00000003000075a7 */ /* 0x0022a400080011ff */
[----:B--2---:R-:W-:Y:S05]  /*36c0*/  @!P0 NANOSLEEP.SYNCS 0x989680 ;  /* 0x009896800000895d */ /* 0x004fea0003900000 */
[----:B------:R-:W2:Y:S02]  /*36d0*/  @!P0 SYNCS.PHASECHK.TRANS64 P0, [R0+URZ], R3 ;  /* 0x00000003000085a7 */ /* 0x000ea400080010ff */
[----:B--2---:R-:W-:Y:S05]  /*36e0*/  @P0 EXIT ;  /* 0x000000000000094d */ /* 0x004fea0003800000 */
[----:B------:R-:W-:Y:S05]  /*36f0*/  BRA `(.L_x_63) ;  /* 0xfffffffc00ec7947 */ /* 0x000fea000383ffff */
.L_x_23:
[----:B------:R-:W1:Y:S02]  /*3700*/  S2UR UR4, SR_CgaCtaId ;  /* 0x00000000000479c3 */ /* 0x000e640000008800 */
[----:B-1----:R-:W-:-:S04]  /*3710*/  UISETP.NE.AND UP0, UPT, UR4, URZ, UPT ;  /* 0x000000ff0400728c */ /* 0x002fc8000bf05270 */
[----:B------:R-:W-:-:S09]  /*3720*/  UISETP.NE.OR UP0, UPT, UR13, 0x1, UP0 ;  /* 0x000000010d00788c */ /* 0x000fd20008705670 */
[----:B------:R-:W-:Y:S05]  /*3730*/  BRA.U UP0, `(.L_x_64) ;  /* 0x00000005004c7547 */ /* 0x000fea000b800000 */
[----:B------:R-:W1:Y:S01]  /*3740*/  S2UR UR5, SR_CgaCtaId ;  /* 0x00000000000579c3 */ /* 0x000e620000008800 */
[----:B------:R-:W-:Y:S01]  /*3750*/  UMOV UR4, 0x400 ;  /* 0x0000040000047882 */ /* 0x000fe20000000000 */
[----:B------:R-:W-:Y:S01]  /*3760*/  ISETP.GE.U32.AND P2, PT, R3, 0x4, PT ;  /* 0x000000040300780c */ /* 0x000fe20003f46070 */
[----:B------:R-:W-:Y:S01]  /*3770*/  IMAD.MOV.U32 R12, RZ, RZ, 0x1 ;  /* 0x00000001ff0c7424 */ /* 0x000fe200078e00ff */
[----:B------:R-:W-:Y:S02]  /*3780*/  CS2R R10, SRZ ;  /* 0x00000000000a7805 */ /* 0x000fe4000001ff00 */
[----:B------:R-:W-:Y:S01]  /*3790*/  CS2R R8, SRZ ;  /* 0x0000000000087805 */ /* 0x000fe2000001ff00 */
[----:B-1----:R-:W-:-:S03]  /*37a0*/  ULEA UR6, UR5, UR4, 0x18 ;  /* 0x0000000405067291 */ /* 0x002fc6000f8ec0ff */
[----:B------:R-:W-:-:S09]  /*37b0*/  UMOV UR5, URZ ;  /* 0x000000ff00057c82 */ /* 0x000fd20008000000 */
.L_x_68:
[----:B------:R-:W-:Y:S02]  /*37c0*/  LEA R0, R8, UR6, 0x3 ;  /* 0x0000000608007c11 */ /* 0x000fe4000f8e18ff */
[----:B------:R-:W-:-:S03]  /*37d0*/  SHF.L.U32 R5, R9, 0x1f, RZ ;  /* 0x0000001f09057819 */ /* 0x000fc600000006ff */
[----:B------:R-:W-:Y:S01]  /*37e0*/  VIADD R4, R0, 0x1f0 ;  /* 0x000001f000047836 */ /* 0x000fe20000000000 */
[----:B------:R-:W1:Y:S02]  /*37f0*/  SYNCS.PHASECHK.TRANS64.TRYWAIT P0, [R0+URZ+0x1e0], R5 ;  /* 0x0001e005000075a7 */ /* 0x000e6400080011ff */
[----:B-1----:R-:W-:Y:S05]  /*3800*/  @!P0 BRA `(.L_x_65) ;  /* 0x0000005c00808947 */ /* 0x002fea0003800000 */
.L_x_192:
[----:B------:R-:W-:Y:S01]  /*3810*/  ULEA UR4, UR5, UR6, 0x3 ;  /* 0x0000000605047291 */ /* 0x000fe2000f8e18ff */
[----:B------:R-:W-:Y:S01]  /*3820*/  PRMT R4, RZ, 0x654, R4 ;  /* 0x00000654ff047816 */ /* 0x000fe20000000004 */
[----:B-1----:R-:W-:Y:S01]  /*3830*/  @!P2 IMAD.MOV.U32 R5, RZ, RZ, 0x10 ;  /* 0x00000010ff05a424 */ /* 0x002fe200078e00ff */
[----:B------:R-:W-:Y:S01]  /*3840*/  SHF.L.U32 R7, R12, 0x1f, RZ ;  /* 0x0000001f0c077819 */ /* 0x000fe200000006ff */
[----:B------:R-:W-:Y:S01]  /*3850*/  UIADD3 UR7, UPT, UPT, UR4, 0x180, URZ ;  /* 0x0000018004077890 */ /* 0x000fe2000fffe0ff */
[----:B------:R1:W-:Y:S05]  /*3860*/  SYNCS.ARRIVE.TRANS64.RED.A1T0 RZ, [R4+URZ], RZ ;  /* 0x000000ff04ff79a7 */ /* 0x0003ea00081004ff */
[----:B------:R-:W-:Y:S01]  /*3870*/  IMAD.U32 R0, RZ, RZ, UR7 ;  /* 0x00000007ff007e24 */ /* 0x000fe2000f8e00ff */
[----:B------:R-:W2:Y:S04]  /*3880*/  SYNCS.PHASECHK.TRANS64.TRYWAIT P0, [UR4+0x190], R7 ;  /* 0x00019007ff0075a7 */ /* 0x000ea80008001104 */
[----:B------:R-:W-:Y:S01]  /*3890*/  PRMT R13, R3, 0x654, R0 ;  /* 0x00000654030d7816 */ /* 0x000fe20000000000 */
[----:B-12---:R-:W-:Y:S06]  /*38a0*/  @!P0 BRA `(.L_x_66) ;  /* 0x0000005c006c8947 */ /* 0x006fec0003800000 */
.L_x_194:
[----:B------:R-:W-:Y:S01]  /*38b0*/  ULEA UR8, UR5, UR6, 0x4 ;  /* 0x0000000605087291 */ /* 0x000fe2000f8e20ff */
[----:B------:R-:W-:Y:S01]  /*38c0*/  SEL R2, R13, R2, !P2 ;  /* 0x000000020d027207 */ /* 0x000fe20005000000 */
[----:B------:R-:W-:Y:S01]  /*38d0*/  UIADD3 UR9, UPT, UPT, UR4, 0x180, URZ ;  /* 0x0000018004097890 */ /* 0x000fe2000fffe0ff */
[----:B-1----:R-:W-:Y:S01]  /*38e0*/  LEA R0, R11, UR6, 0x3 ;  /* 0x000000060b007c11 */ /* 0x002fe2000f8e18ff */
[----:B------:R-:W-:Y:S01]  /*38f0*/  UIADD3 UR8, UPT, UPT, UR8, 0x210, URZ ;  /* 0x0000021008087890 */ /* 0x000fe2000fffe0ff */
[----:B------:R1:W-:Y:S01]  /*3900*/  @!P2 SYNCS.ARRIVE.TRANS64.RED RZ, [R2+URZ], R5 ;  /* 0x0000000502ffa9a7 */ /* 0x0003e200080004ff */
[----:B------:R-:W-:Y:S01]  /*3910*/  UIADD3 UR4, UPT, UPT, UR5, 0x1, URZ ;  /* 0x0000000105047890 */ /* 0x000fe2000fffe0ff */
[----:B------:R-:W-:-:S03]  /*3920*/  VIADD R8, R8, 0x1 ;  /* 0x0000000108087836 */ /* 0x000fc60000000000 */
[----:B------:R-:W-:Y:S02]  /*3930*/  UISETP.NE.AND UP0, UPT, UR4, 0x2, UPT ;  /* 0x000000020400788c */ /* 0x000fe4000bf05270 */
[----:B------:R-:W-:Y:S01]  /*3940*/  ISETP.NE.AND P0, PT, R8, 0x2, PT ;  /* 0x000000020800780c */ /* 0x000fe20003f05270 */
[----:B------:R-:W-:Y:S06]  /*3950*/  UGETNEXTWORKID.BROADCAST [UR8], [UR9] ;  /* 0x00000000080073ca */ /* 0x000fec0008000100 */
[----:B------:R-:W-:Y:S02]  /*3960*/  USEL UR7, URZ, 0x1, UP0 ;  /* 0x00000001ff077887 */ /* 0x000fe40008000000 */
[----:B------:R-:W-:-:S04]  /*3970*/  USEL UR5, UR4, URZ, UP0 ;  /* 0x000000ff04057287 */ /* 0x000fc80008000000 */
[----:B------:R-:W-:Y:S02]  /*3980*/  LOP3.LUT R12, R12, UR7, RZ, 0x3c, !PT ;  /* 0x000000070c0c7c12 */ /* 0x000fe4000f8e3cff */
[----:B-1----:R-:W-:-:S04]  /*3990*/  SHF.L.U32 R5, R10, 0x1f, RZ ;  /* 0x0000001f0a057819 */ /* 0x002fc800000006ff */
[----:B------:R-:W1:Y:S02]  /*39a0*/  SYNCS.PHASECHK.TRANS64.TRYWAIT P1, [R0+URZ+0x180], R5 ;  /* 0x00018005000075a7 */ /* 0x000e6400080211ff */
[----:B-1----:R-:W-:Y:S05]  /*39b0*/  @!P1 BRA `(.L_x_67) ;  /* 0x0000005c00409947 */ /* 0x002fea0003800000 */
.L_x_195:
[C---:B------:R-:W-:Y:S01]  /*39c0*/  LEA R4, R11.reuse, UR6, 0x4 ;  /* 0x000000060b047c11 */ /* 0x040fe2000f8e20ff */
[----:B-1----:R-:W-:Y:S01]  /*39d0*/  VIADD R0, R0, 0x190 ;  /* 0x0000019000007836 */ /* 0x002fe20000000000 */
[----:B------:R-:W-:Y:S01]  /*39e0*/  SEL R8, R8, RZ, P0 ;  /* 0x000000ff08087207 */ /* 0x000fe20000000000 */
[----:B------:R-:W-:-:S03]  /*39f0*/  VIADD R11, R11, 0x1 ;  /* 0x000000010b0b7836 */ /* 0x000fc60000000000 */
[----:B------:R-:W1:Y:S01]  /*3a00*/  LDS.128 R4, [R4+0x210] ;  /* 0x0002100004047984 */ /* 0x000e620000000c00 */
[----:B------:R-:W-:Y:S02]  /*3a10*/  PRMT R0, RZ, 0x654, R0 ;  /* 0x00000654ff007816 */ /* 0x000fe40000000000 */
[C---:B------:R-:W-:Y:S01]  /*3a20*/  ISETP.NE.AND P1, PT, R11.reuse, 0x2, PT ;  /* 0x000000020b00780c */ /* 0x040fe20003f25270 */
[----:B------:R-:W-:Y:S01]  /*3a30*/  @!PT LDS RZ, [RZ] ;  /* 0x00000000fffff984 */ /* 0x000fe20000000800 */
[----:B------:R-:W-:Y:S01]  /*3a40*/  @!PT LDS RZ, [RZ] ;  /* 0x00000000fffff984 */ /* 0x000fe20000000800 */
[----:B------:R-:W-:Y:S01]  /*3a50*/  @!PT LDS RZ, [RZ] ;  /* 0x00000000fffff984 */ /* 0x000fe20000000800 */
[----:B------:R-:W-:Y:S01]  /*3a60*/  @!PT LDS RZ, [RZ] ;  /* 0x00000000fffff984 */ /* 0x000fe20000000800 */
[----:B------:R2:W-:Y:S06]  /*3a70*/  MEMBAR.ALL.CTA ;  /* 0x0000000000007992 */ /* 0x0005ec0000008000 */
[----:B--2---:R-:W2:Y:S01]  /*3a80*/  FENCE.VIEW.ASYNC.S ;  /* 0x00000000000073c6 */ /* 0x004ea20000000000 */
[----:B------:R-:W-:Y:S01]  /*3a90*/  SEL R11, R11, RZ, P1 ;  /* 0x000000ff0b0b7207 */ /* 0x000fe20000800000 */
[----:B--2---:R2:W-:Y:S01]  /*3aa0*/  SYNCS.ARRIVE.TRANS64.RED.A1T0 RZ, [R0+URZ], RZ ;  /* 0x000000ff00ff79a7 */ /* 0x0045e200081004ff */
[----:B-1----:R-:W-:-:S02]  /*3ab0*/  LOP3.LUT P3, RZ, R6, 0x1, RZ, 0xc0, !PT ;  /* 0x0000000106ff7812 */ /* 0x002fc4000786c0ff */
[----:B------:R-:W-:-:S04]  /*3ac0*/  SEL R5, RZ, 0x1, P1 ;  /* 0x00000001ff057807 */ /* 0x000fc80000800000 */
[----:B------:R-:W-:Y:S02]  /*3ad0*/  LOP3.LUT R10, R10, R5, RZ, 0x3c, !PT ;  /* 0x000000050a0a7212 */ /* 0x000fe400078e3cff */
[----:B--2---:R-:W-:-:S04]  /*3ae0*/  SEL R0, RZ, 0x1, P0 ;  /* 0x00000001ff007807 */ /* 0x004fc80000000000 */
[----:B------:R-:W-:Y:S01]  /*3af0*/  LOP3.LUT R9, R9, R0, RZ, 0x3c, !PT ;  /* 0x0000000009097212 */ /* 0x000fe200078e3cff */
[----:B------:R-:W-:Y:S06]  /*3b00*/  @P3 BRA `(.L_x_68) ;  /* 0xfffffffc002c3947 */ /* 0x000fec000383ffff */
[----:B------:R-:W-:Y:S01]  /*3b10*/  ULEA UR4, UR5, UR6, 0x3 ;  /* 0x0000000605047291 */ /* 0x000fe2000f8e18ff */
[----:B------:R-:W-:-:S08]  /*3b20*/  SHF.L.U32 R3, R12, 0x1f, RZ ;  /* 0x0000001f0c037819 */ /* 0x000fd000000006ff */
[----:B------:R-:W1:Y:S02]  /*3b30*/  SYNCS.PHASECHK.TRANS64 P0, [UR4+0x190], R3 ;  /* 0x00019003ff0075a7 */ /* 0x000e640008001004 */
[----:B-1----:R-:W-:Y:S05]  /*3b40*/  @P0 BRA `(.L_x_69) ;  /* 0x0000000000080947 */ /* 0x002fea0003800000 */
[----:B------:R-:W1:Y:S02]  /*3b50*/  SYNCS.PHASECHK.TRANS64.TRYWAIT P0, [UR4+0x190], R3 ;  /* 0x00019003ff0075a7 */ /* 0x000e640008001104 */
[----:B-1----:R-:W-:Y:S05]  /*3b60*/  @!P0 BRA `(.L_x_70) ;  /* 0x0000005800e88947 */ /* 0x002fea0003800000 */
.L_x_69:
[----:B------:R-:W-:-:S04]  /*3b70*/  UIADD3 UR7, UPT, UPT, UR5, 0x1, URZ ;  /* 0x0000000105077890 */ /* 0x000fc8000fffe0ff */
[----:B------:R-:W-:-:S04]  /*3b80*/  UISETP.NE.AND UP0, UPT, UR7, 0x2, UPT ;  /* 0x000000020700788c */ /* 0x000fc8000bf05270 */
[----:B------:R-:W-:Y:S02]  /*3b90*/  USEL UR8, URZ, 0x1, UP0 ;  /* 0x00000001ff087887 */ /* 0x000fe40008000000 */
[----:B------:R-:W-:-:S04]  /*3ba0*/  USEL UR7, UR7, URZ, UP0 ;  /* 0x000000ff07077287 */ /* 0x000fc80008000000 */
[----:B------:R-:W-:Y:S01]  /*3bb0*/  ULEA UR7, UR7, UR6, 0x3 ;  /* 0x0000000607077291 */ /* 0x000fe2000f8e18ff */
[----:B-1----:R-:W-:-:S04]  /*3bc0*/  LOP3.LUT R3, R12, UR8, RZ, 0x3c, !PT ;  /* 0x000000080c037c12 */ /* 0x002fc8000f8e3cff */
[----:B------:R-:W-:-:S04]  /*3bd0*/  SHF.L.U32 R0, R3, 0x1f, RZ ;  /* 0x0000001f03007819 */ /* 0x000fc800000006ff */
[----:B------:R-:W1:Y:S02]  /*3be0*/  SYNCS.PHASECHK.TRANS64 P0, [UR7+0x190], R0 ;  /* 0x00019000ff0075a7 */ /* 0x000e640008001007 */
[----:B-1----:R-:W-:Y:S05]  /*3bf0*/  @P0 EXIT ;  /* 0x000000000000094d */ /* 0x002fea0003800000 */
[----:B------:R-:W-:Y:S02]  /*3c00*/  SHF.L.U32 R3, R3, 0x1f, RZ ;  /* 0x0000001f03037819 */ /* 0x000fe400000006ff */
[----:B------:R-:W-:-:S07]  /*3c10*/  MOV R0, UR7 ;  /* 0x0000000700007c02 */ /* 0x000fce0008000f00 */
.L_x_71:
[----:B-1----:R1:W2:Y:S02]  /*3c20*/  SYNCS.PHASECHK.TRANS64.TRYWAIT P0, [R0+URZ+0x190], R3 ;  /* 0x00019003000075a7 */ /* 0x0022a400080011ff */
[----:B--2---:R-:W-:Y:S05]  /*3c30*/  @!P0 NANOSLEEP.SYNCS 0x989680 ;  /* 0x009896800000895d */ /* 0x004fea0003900000 */
[----:B------:R-:W2:Y:S02]  /*3c40*/  @!P0 SYNCS.PHASECHK.TRANS64 P0, [R0+URZ+0x190], R3 ;  /* 0x00019003000085a7 */ /* 0x000ea400080010ff */
[----:B--2---:R-:W-:Y:S05]  /*3c50*/  @P0 EXIT ;  /* 0x000000000000094d */ /* 0x004fea0003800000 */
[----:B------:R-:W-:Y:S05]  /*3c60*/  BRA `(.L_x_71) ;  /* 0xfffffffc00ec7947 */ /* 0x000fea000383ffff */
.L_x_64:
[----:B------:R-:W-:Y:S05]  /*3c70*/  BRA.U UP4, `(.L_x_72) ;  /* 0x0000001104a47547 */ /* 0x000fea000b800000 */
[----:B------:R-:W1:Y:S01]  /*3c80*/  S2UR UR7, SR_CgaCtaId ;  /* 0x00000000000779c3 */ /* 0x000e620000008800 */
[----:B------:R-:W-:Y:S01]  /*3c90*/  UMOV UR4, 0x40 ;  /* 0x0000004000047882 */ /* 0x000fe20000000000 */
[----:B------:R-:W-:Y:S01]  /*3ca0*/  NOP ;  /* 0x0000000000007918 */ /* 0x000fe20000000000 */
[----:B------:R-:W-:Y:S01]  /*3cb0*/  UMOV UR6, 0x400 ;  /* 0x0000040000067882 */ /* 0x000fe20000000000 */
[----:B-1----:R-:W-:Y:S02]  /*3cc0*/  ULEA UR5, UR7, UR4, 0x18 ;  /* 0x0000000407057291 */ /* 0x002fe4000f8ec0ff */
[----:B------:R-:W-:-:S07]  /*3cd0*/  ULEA UR6, UR7, UR6, 0x18 ;  /* 0x0000000607067291 */ /* 0x000fce000f8ec0ff */
[----:B------:R-:W1:Y:S02]  /*3ce0*/  LDS.U8 R3, [UR5+0x1c] ;  /* 0x00001c05ff037984 */ /* 0x000e640008000000 */
[----:B-1----:R-:W-:-:S13]  /*3cf0*/  ISETP.NE.AND P0, PT, R3, RZ, PT ;  /* 0x000000ff0300720c */ /* 0x002fda0003f05270 */
[----:B------:R-:W-:Y:S05]  /*3d00*/  @P0 BRA `(.L_x_73) ;  /* 0x0000000400080947 */ /* 0x000fea0003800000 */
[----:B------:R-:W-:Y:S02]  /*3d10*/  UISETP.NE.U32.AND UP1, UPT, UR33, 0x1, UPT ;  /* 0x000000012100788c */ /* 0x000fe4000bf25070 */
[----:B------:R-:W-:-:S07]  /*3d20*/  UIADD3 UR7, UPT, UPT, UR5, 0x8, URZ ;  /* 0x0000000805077890 */ /* 0x000fce000fffe0ff */
[----:B------:R-:W-:Y:S05]  /*3d30*/  BRA.U !UP1, `(.L_x_74) ;  /* 0x00000001099c7547 */ /* 0x000fea000b800000 */
[----:B------:R-:W-:Y:S01]  /*3d40*/  ELECT P0, URZ, PT ;  /* 0x0000000000ff782f */ /* 0x000fe20003800000 */
[----:B------:R-:W-:-:S12]  /*3d50*/  BSSY B0, `(.L_x_74) ;  /* 0x0000025000007945 */ /* 0x000fd80003800000 */
[----:B------:R-:W-:Y:S05]  /*3d60*/  @!P0 BRA `(.L_x_75) ;  /* 0x00000000008c8947 */ /* 0x000fea0003800000 */
[----:B------:R-:W-:-:S05]  /*3d70*/  UMOV UR4, 0x10 ;  /* 0x0000001000047882 */ /* 0x000fca0000000000 */
[----:B------:R-:W-:Y:S04]  /*3d80*/  DEPBAR.LE SB1, 0x36 ;  /* 0x00009d800000791a */ /* 0x000fe80000000000 */
[----:B------:R-:W1:Y:S02]  /*3d90*/  UTCATOMSWS.2CTA.FIND_AND_SET.ALIGN UP0, UR4, UR4 ;  /* 0x00000004000475e3 */ /* 0x000e640008200800 */
[----:B-1----:R-:W-:Y:S01]  /*3da0*/  MOV R10, UR4 ;  /* 0x00000004000a7c02 */ /* 0x002fe20008000f00 */
[----:B------:R-:W-:Y:S06]  /*3db0*/  BRA.U UP0, `(.L_x_76) ;  /* 0x0000000100187547 */ /* 0x000fec000b800000 */
.L_x_77:
[----:B------:R-:W-:Y:S05]  /*3dc0*/  NANOSLEEP 0x64 ;  /* 0x000000640000795d */ /* 0x000fea0003800000 */
[----:B------:R-:W-:-:S05]  /*3dd0*/  UMOV UR4, 0x10 ;  /* 0x0000001000047882 */ /* 0x000fca0000000000 */
[----:B------:R-:W-:Y:S04]  /*3de0*/  DEPBAR.LE SB1, 0x36 ;  /* 0x00009d800000791a */ /* 0x000fe80000000000 */
[----:B------:R-:W1:Y:S02]  /*3df0*/  UTCATOMSWS.2CTA.FIND_AND_SET.ALIGN UP0, UR4, UR4 ;  /* 0x00000004000475e3 */ /* 0x000e640008200800 */
[----:B-1----:R-:W-:Y:S01]  /*3e00*/  MOV R10, UR4 ;  /* 0x00000004000a7c02 */ /* 0x002fe20008000f00 */
[----:B------:R-:W-:Y:S05]  /*3e10*/  BRA.U !UP0, `(.L_x_77) ;  /* 0xfffffffd08e87547 */ /* 0x000fea000b83ffff */
.L_x_76:
[----:B------:R-:W1:Y:S01]  /*3e20*/  LDS R6, [UR5+0x10] ;  /* 0x00001005ff067984 */ /* 0x000e620008000800 */
[----:B------:R-:W-:Y:S01]  /*3e30*/  IMAD.U32 R3, RZ, RZ, UR6 ;  /* 0x00000006ff037e24 */ /* 0x000fe2000f8e00ff */
[----:B------:R-:W-:-:S03]  /*3e40*/  MOV R4, UR34 ;  /* 0x0000002200047c02 */ /* 0x000fc60008000f00 */
[----:B------:R-:W-:Y:S01]  /*3e50*/  VIADD R3, R3, 0x230 ;  /* 0x0000023003037836 */ /* 0x000fe20000000000 */
[----:B-1----:R-:W-:-:S04]  /*3e60*/  SHF.L.U32 R6, R6, 0x1f, RZ ;  /* 0x0000001f06067819 */ /* 0x002fc800000006ff */
[----:B------:R-:W1:Y:S02]  /*3e70*/  SYNCS.PHASECHK.TRANS64.TRYWAIT P0, [UR5+0x8], R6 ;  /* 0x00000806ff0075a7 */ /* 0x000e640008001105 */
[----:B-1----:R-:W-:Y:S05]  /*3e80*/  @P0 BRA `(.L_x_78) ;  /* 0x0000000000080947 */ /* 0x002fea0003800000 */
[----:B------:R-:W1:Y:S02]  /*3e90*/  SYNCS.PHASECHK.TRANS64.TRYWAIT P0, [UR5+0x8], R6 ;  /* 0x00000806ff0075a7 */ /* 0x000e640008001105 */
[----:B-1----:R-:W-:Y:S05]  /*3ea0*/  @!P0 BRA `(.L_x_79) ;  /* 0x0000005800308947 */ /* 0x002fea0003800000 */
.L_x_78:
[----:B------:R-:W-:Y:S01]  /*3eb0*/  PRMT R4, R4, 0x654, R3 ;  /* 0x0000065404047816 */ /* 0x000fe20000000003 */
[----:B------:R-:W-:Y:S01]  /*3ec0*/  HFMA2 R3, -RZ, RZ, 0, 5.9604644775390625e-08 ;  /* 0x00000001ff037431 */ /* 0x000fe200000001ff */
[----:B------:R-:W-:Y:S01]  /*3ed0*/  UPRMT UR4, UR34, 0x654, UR7 ;  /* 0x0000065422047896 */ /* 0x000fe20008000007 */
[----:B------:R-:W-:Y:S02]  /*3ee0*/  IMAD.MOV.U32 R7, RZ, RZ, 0xffff ;  /* 0x0000ffffff077424 */ /* 0x000fe400078e00ff */
[----:B-1----:R-:W-:Y:S02]  /*3ef0*/  IMAD.MOV.U32 R6, RZ, RZ, 0x4 ;  /* 0x00000004ff067424 */ /* 0x002fe400078e00ff */
[----:B------:R-:W-:Y:S01]  /*3f00*/  IMAD.SHL.U32 R9, R10, 0x20, RZ ;  /* 0x000000200a097824 */ /* 0x000fe200078e00ff */
[----:B------:R-:W-:Y:S02]  /*3f10*/  MOV R5, UR4 ;  /* 0x0000000400057c02 */ /* 0x000fe40008000f00 */
[-C--:B------:R-:W-:Y:S01]  /*3f20*/  SHF.L.U32 R8, R7, R10.reuse, RZ ;  /* 0x0000000a07087219 */ /* 0x080fe200000006ff */
[----:B------:R1:W-:Y:S01]  /*3f30*/  SYNCS.ARRIVE.TRANS64.RED RZ, [UR4], R6 ;  /* 0x00000006ffff79a7 */ /* 0x0003e20008000404 */
[----:B------:R-:W-:Y:S01]  /*3f40*/  SHF.L.U32 R7, R3, R10, RZ ;  /* 0x0000000a03077219 */ /* 0x000fe200000006ff */
[----:B------:R1:W-:Y:S04]  /*3f50*/  STS [UR6+0x230], R9 ;  /* 0x00023009ff007988 */ /* 0x0003e80008000806 */
[----:B------:R1:W-:Y:S04]  /*3f60*/  STAS [R4.64], R10 ;  /* 0x0000000a04007dbd */ /* 0x0003e8000c0008ff */
[----:B------:R1:W-:Y:S04]  /*3f70*/  ATOMS.OR RZ, [UR5+0x14], R8 ;  /* 0x00001408ffff798c */ /* 0x0003e8000b000005 */
[----:B------:R1:W-:Y:S04]  /*3f80*/  ATOMS.OR RZ, [UR5+0x18], R7 ;  /* 0x00001807ffff798c */ /* 0x0003e8000b000005 */
[----:B------:R1:W-:Y:S02]  /*3f90*/  ATOMS.XOR RZ, [UR5+0x10], R3 ;  /* 0x00001003ffff798c */ /* 0x0003e4000b800005 */
.L_x_75:
[----:B------:R-:W-:Y:S05]  /*3fa0*/  BSYNC B0 ;  /* 0x0000000000007941 */ /* 0x000fea0003800000 */
.L_x_74:
[----:B------:R-:W-:Y:S05]  /*3fb0*/  BRA.U UP1, `(.L_x_80) ;  /* 0x00000001016c7547 */ /* 0x000fea000b800000 */
[----:B------:R-:W-:-:S03]  /*3fc0*/  UMOV UR4, 0xffffffff ;  /* 0xffffffff00047882 */ /* 0x000fc60000000000 */
[----:B------:R-:W-:Y:S05]  /*3fd0*/  BRA.DIV UR4, `(.L_x_81) ;  /* 0x0000005604fc7947 */ /* 0x000fea000b800000 */
[----:B------:R-:W-:-:S13]  /*3fe0*/  ELECT P0, URZ, PT ;  /* 0x0000000000ff782f */ /* 0x000fda0003800000 */
.L_x_199:
[----:B------:R-:W-:Y:S05]  /*3ff0*/  @!P0 BRA `(.L_x_80) ;  /* 0x00000000005c8947 */ /* 0x000fea0003800000 */
[----:B-1----:R-:W1:Y:S02]  /*4000*/  LDS R4, [UR5+0x10] ;  /* 0x00001005ff047984 */ /* 0x002e640008000800 */
[----:B-1----:R-:W-:-:S04]  /*4010*/  SHF.L.U32 R4, R4, 0x1f, RZ ;  /* 0x0000001f04047819 */ /* 0x002fc800000006ff */
[----:B------:R-:W1:Y:S02]  /*4020*/  SYNCS.PHASECHK.TRANS64.TRYWAIT P0, [UR5+0x8], R4 ;  /* 0x00000804ff0075a7 */ /* 0x000e640008001105 */
[----:B-1----:R-:W-:Y:S05]  /*4030*/  @P0 BRA `(.L_x_82) ;  /* 0x0000000000080947 */ /* 0x002fea0003800000 */
[----:B------:R-:W1:Y:S02]  /*4040*/  SYNCS.PHASECHK.TRANS64.TRYWAIT P0, [UR5+0x8], R4 ;  /* 0x00000804ff0075a7 */ /* 0x000e640008001105 */
[----:B-1----:R-:W-:Y:S05]  /*4050*/  @!P0 BRA `(.L_x_83) ;  /* 0x0000005800008947 */ /* 0x002fea0003800000 */
.L_x_82:
[----:B------:R-:W2:Y:S01]  /*4060*/  LDS R6, [UR6+0x230] ;  /* 0x00023006ff067984 */ /* 0x000ea20008000800 */
[----:B-1----:R-:W-:Y:S02]  /*4070*/  HFMA2 R3, -RZ, RZ, 0, 5.9604644775390625e-08 ;  /* 0x00000001ff037431 */ /* 0x002fe400000001ff */
[----:B------:R-:W-:Y:S01]  /*4080*/  IMAD.MOV.U32 R4, RZ, RZ, 0xffff ;  /* 0x0000ffffff047424 */ /* 0x000fe200078e00ff */
[----:B------:R-:W-:Y:S01]  /*4090*/  UPRMT UR4, UR34, 0x654, UR7 ;  /* 0x0000065422047896 */ /* 0x000fe20008000007 */
[----:B--2---:R-:W-:-:S03]  /*40a0*/  IMAD.SHL.U32 R5, R6, 0x20, RZ ;  /* 0x0000002006057824 */ /* 0x004fc600078e00ff */
[-C--:B------:R-:W-:Y:S02]  /*40b0*/  SHF.L.U32 R4, R4, R6.reuse, RZ ;  /* 0x0000000604047219 */ /* 0x080fe400000006ff */
[----:B------:R-:W-:Y:S01]  /*40c0*/  SHF.L.U32 R6, R3, R6, RZ ;  /* 0x0000000603067219 */ /* 0x000fe200000006ff */
[----:B------:R2:W-:Y:S04]  /*40d0*/  STS [UR6+0x230], R5 ;  /* 0x00023005ff007988 */ /* 0x0005e80008000806 */
[----:B------:R2:W-:Y:S04]  /*40e0*/  ATOMS.OR RZ, [UR5+0x14], R4 ;  /* 0x00001404ffff798c */ /* 0x0005e8000b000005 */
[----:B------:R2:W-:Y:S01]  /*40f0*/  ATOMS.OR RZ, [UR5+0x18], R6 ;  /* 0x00001806ffff798c */ /* 0x0005e2000b000005 */
[----:B------:R-:W-:Y:S03]  /*4100*/  SYNCS.ARRIVE.TRANS64.RED.A1T0 RZ, [UR4], RZ ;  /* 0x000000ffffff79a7 */ /* 0x000fe60008100404 */
[----:B------:R2:W-:Y:S01]  /*4110*/  ATOMS.XOR RZ, [UR5+0x10], R3 ;  /* 0x00001003ffff798c */ /* 0x0005e2000b800005 */
[----:B------:R-:W-:Y:S05]  /*4120*/  BRA `(.L_x_80) ;  /* 0x0000000000107947 */ /* 0x000fea0003800000 */
.L_x_73:
[----:B------:R-:W-:Y:S02]  /*4130*/  MOV R3, 0xffffffff ;  /* 0xffffffff00037802 */ /* 0x000fe40000000f00 */
[----:B------:R-:W-:-:S03]  /*4140*/  MOV R4, 0x4170 ;  /* 0x0000417000047802 */ /* 0x000fc60000000f00 */
[----:B------:R1:W-:Y:S04]  /*4150*/  STS [UR6+0x230], R3 ;  /* 0x00023003ff007988 */ /* 0x0003e80008000806 */
[----:B-1---5:R-:W-:Y:S05]  /*4160*/  CALL.REL.NOINC `($__internal_1_$__cuda_sm10x_tcgen05_guardrail_trap_phase_invalid_during_alloc) ;  /* 0x0000005c00607944 */ /* 0x022fea0003c00000 */
.L_x_80:
[----:B------:R-:W-:Y:S05]  /*4170*/  WARPSYNC.ALL ;  /* 0x0000000000007948 */ /* 0x000fea0003800000 */
[----:B------:R-:W3:Y:S01]  /*4180*/  S2UR UR4, SR_CgaCtaId ;  /* 0x00000000000479c3 */ /* 0x000ee20000008800 */
[----:B------:R-:W-:Y:S01]  /*4190*/  UMOV UR17, 0x400 ;  /* 0x0000040000117882 */ /* 0x000fe20000000000 */
[----:B------:R-:W-:-:S06]  /*41a0*/  NOP ;  /* 0x0000000000007918 */ /* 0x000fcc0000000000 */
[----:B------:R-:W-:Y:S06]  /*41b0*/  BAR.ARV 0x6, 0xa0 ;  /* 0x0182800000007b1d */ /* 0x000fec0000002000 */
[----:B------:R-:W4:Y:S01]  /*41c0*/  LDCU UR6, c[0x0][0x38c] ;  /* 0x00007180ff0677ac */ /* 0x000f220008000800 */
[----:B------:R-:W-:Y:S01]  /*41d0*/  LOP3.LUT R0, R0, 0xffff, RZ, 0xc0, !PT ;  /* 0x0000ffff00007812 */ /* 0x000fe200078ec0ff */
[----:B-1----:R-:W-:Y:S01]  /*41e0*/  IMAD.MOV.U32 R9, RZ, RZ, 0x1 ;  /* 0x00000001ff097424 */ /* 0x002fe200078e00ff */
[----:B------:R-:W-:Y:S01]  /*41f0*/  LOP3.LUT R2, R2, 0xffff, RZ, 0xc0, !PT ;  /* 0x0000ffff02027812 */ /* 0x000fe200078ec0ff */
[----:B------:R-:W-:Y:S01]  /*4200*/  IMAD.MOV.U32 R8, RZ, RZ, RZ ;  /* 0x000000ffff087224 */ /* 0x000fe200078e00ff */
[----:B------:R-:W-:Y:S01]  /*4210*/  R2UR UR30, R0 ;  /* 0x00000000001e72ca */ /* 0x000fe200000e0000 */
[----:B------:R-:W-:Y:S01]  /*4220*/  UMOV UR24, URZ ;  /* 0x000000ff00187c82 */ /* 0x000fe20008000000 */
[----:B------:R-:W-:Y:S01]  /*4230*/  R2UR UR20, R2 ;  /* 0x00000000021472ca */ /* 0x000fe200000e0000 */
[----:B------:R-:W-:Y:S01]  /*4240*/  UMOV UR15, URZ ;  /* 0x000000ff000f7c82 */ /* 0x000fe20008000000 */
[----:B------:R-:W-:Y:S01]  /*4250*/  UMOV UR14, URZ ;  /* 0x000000ff000e7c82 */ /* 0x000fe20008000000 */
[----:B---3--:R-:W-:-:S02]  /*4260*/  ULEA UR17, UR4, UR17, 0x18 ;  /* 0x0000001104117291 */ /* 0x008fc4000f8ec0ff */
[----:B------:R-:W-:Y:S02]  /*4270*/  UISETP.NE.AND UP3, UPT, UR33, URZ, UPT ;  /* 0x000000ff2100728c */ /* 0x000fe4000bf65270 */
[----:B------:R-:W-:Y:S02]  /*4280*/  UIADD3 UR5, UPT, UPT, UR17, 0x6600, URZ ;  /* 0x0000660011057890 */ /* 0x000fe4000fffe0ff */
[----:B------:R-:W-:Y:S02]  /*4290*/  UIADD3 UR4, UPT, UPT, UR17, 0x2e600, URZ ;  /* 0x0002e60011047890 */ /* 0x000fe4000fffe0ff */
[----:B----4-:R-:W-:Y:S01]  /*42a0*/  UIADD3 UR6, UPT, UPT, UR6, 0x1f, URZ ;  /* 0x0000001f06067890 */ /* 0x010fe2000fffe0ff */
[----:B--2---:R-:W1:Y:S01]  /*42b0*/  LDS R3, [UR17+0x230] ;  /* 0x00023011ff037984 */ /* 0x004e620008000800 */
[----:B------:R-:W-:Y:S02]  /*42c0*/  USHF.R.U32.HI UR5, URZ, 0x4, UR5 ;  /* 0x00000004ff057899 */ /* 0x000fe40008011605 */
[----:B------:R-:W-:-:S02]  /*42d0*/  USHF.R.S32.HI UR25, URZ, 0x1f, UR6 ;  /* 0x0000001fff197899 */ /* 0x000fc40008011406 */
[----:B------:R-:W-:Y:S02]  /*42e0*/  USHF.R.U32.HI UR4, URZ, 0x4, UR4 ;  /* 0x00000004ff047899 */ /* 0x000fe40008011604 */
[----:B------:R-:W-:Y:S02]  /*42f0*/  ULEA.HI UR25, UR25, UR6, URZ, 0x5 ;  /* 0x0000000619197291 */ /* 0x000fe4000f8f28ff */
[----:B------:R-:W-:Y:S02]  /*4300*/  ULOP3.LUT UR5, UR5, 0x3fff, URZ, 0xc0, !UPT ;  /* 0x00003fff05057892 */ /* 0x000fe4000f8ec0ff */
[----:B------:R-:W-:Y:S02]  /*4310*/  USHF.R.S32.HI UR25, URZ, 0x5, UR25 ;  /* 0x00000005ff197899 */ /* 0x000fe40008011419 */
[----:B------:R-:W-:Y:S02]  /*4320*/  ULOP3.LUT UR22, UR4, 0x3fff, URZ, 0xc0, !UPT ;  /* 0x00003fff04167892 */ /* 0x000fe4000f8ec0ff */
[----:B------:R-:W-:-:S02]  /*4330*/  UISETP.LT.AND UP0, UPT, UR25, 0x1, UPT ;  /* 0x000000011900788c */ /* 0x000fc4000bf01270 */
[----:B------:R-:W-:Y:S02]  /*4340*/  ULOP3.LUT UR21, UR5, 0x10000, URZ, 0xfc, !UPT ;  /* 0x0001000005157892 */ /* 0x000fe4000f8efcff */
[----:B------:R-:W-:Y:S02]  /*4350*/  ULOP3.LUT UR22, UR22, 0x10000, URZ, 0xfc, !UPT ;  /* 0x0001000016167892 */ /* 0x000fe4000f8efcff */
[----:B------:R-:W-:Y:S01]  /*4360*/  USEL UR31, UR25, 0x1, !UP0 ;  /* 0x00000001191f7887 */ /* 0x000fe2000c000000 */
[----:B------:R-:W-:Y:S01]  /*4370*/  UMOV UR28, 0x0 ;  /* 0x00000000001c7882 */ /* 0x000fe20000000000 */
[----:B------:R-:W-:Y:S01]  /*4380*/  UMOV UR29, 0x10100490 ;  /* 0x10100490001d7882 */ /* 0x000fe20000000000 */
[----:B------:R-:W-:Y:S01]  /*4390*/  UMOV UR26, 0x0 ;  /* 0x00000000001a7882 */ /* 0x000fe20000000000 */
[----:B------:R-:W-:Y:S01]  /*43a0*/  UMOV UR27, 0x10100490 ;  /* 0x10100490001b7882 */ /* 0x000fe20000000000 */
[----:B-1----:R-:W-:Y:S02]  /*43b0*/  R2UR UR32, R3 ;  /* 0x00000000032072ca */ /* 0x002fe400000e0000 */
[----:B------:R-:W-:-:S13]  /*43c0*/  CS2R R2, SRZ ;  /* 0x0000000000027805 */ /* 0x000fda000001ff00 */
.L_x_91:
[C---:B------:R-:W-:Y:S02]  /*43d0*/  LEA R0, R8.reuse, UR17, 0x3 ;  /* 0x0000001108007c11 */ /* 0x040fe4000f8e18ff */
[----:B------:R-:W-:Y:S02]  /*43e0*/  SHF.L.U32 R5, R3, 0x1f, RZ ;  /* 0x0000001f03057819 */ /* 0x000fe400000006ff */
[----:B------:R-:W-:Y:S02]  /*43f0*/  LEA R4, R8, UR17, 0x4 ;  /* 0x0000001108047c11 */ /* 0x000fe4000f8e20ff */
[----:B------:R-:W1:Y:S02]  /*4400*/  SYNCS.PHASECHK.TRANS64.TRYWAIT P0, [R0+URZ+0x180], R5 ;  /* 0x00018005000075a7 */ /* 0x000e6400080011ff */
[----:B-1-3--:R-:W-:Y:S05]  /*4410*/  @!P0 BRA `(.L_x_84) ;  /* 0x0000005400288947 */ /* 0x00afea0003800000 */
.L_x_200:
[----:B-1----:R-:W1:Y:S01]  /*4420*/  LDS.128 R4, [R4+0x210] ;  /* 0x0002100004047984 */ /* 0x002e620000000c00 */
[----:B------:R-:W-:Y:S02]  /*4430*/  VIADD R0, R0, 0x190 ;  /* 0x0000019000007836 */ /* 0x000fe40000000000 */
[----:B------:R-:W-:Y:S01]  /*4440*/  VIADD R8, R8, 0x1 ;  /* 0x0000000108087836 */ /* 0x000fe20000000000 */
[----:B------:R-:W-:Y:S01]  /*4450*/  @!PT LDS RZ, [RZ] ;  /* 0x00000000fffff984 */ /* 0x000fe20000000800 */
[----:B------:R-:W-:Y:S01]  /*4460*/  @!PT LDS RZ, [RZ] ;  /* 0x00000000fffff984 */ /* 0x000fe20000000800 */
[----:B------:R-:W-:Y:S01]  /*4470*/  @!PT LDS RZ, [RZ] ;  /* 0x00000000fffff984 */ /* 0x000fe20000000800 */
[----:B------:R-:W-:Y:S01]  /*4480*/  @!PT LDS RZ, [RZ] ;  /* 0x00000000fffff984 */ /* 0x000fe20000000800 */
[----:B------:R2:W-:Y:S06]  /*4490*/  MEMBAR.ALL.CTA ;  /* 0x0000000000007992 */ /* 0x0005ec0000008000 */
[----:B--2---:R-:W2:Y:S01]  /*44a0*/  FENCE.VIEW.ASYNC.S ;  /* 0x00000000000073c6 */ /* 0x004ea20000000000 */
[----:B------:R-:W-:-:S04]  /*44b0*/  PRMT R0, RZ, 0x654, R0 ;  /* 0x00000654ff007816 */ /* 0x000fc80000000000 */
[----:B--2---:R2:W-:Y:S01]  /*44c0*/  SYNCS.ARRIVE.TRANS64.RED.A1T0 RZ, [R0+URZ], RZ ;  /* 0x000000ff00ff79a7 */ /* 0x0045e200081004ff */
[----:B-1----:R-:W-:Y:S01]  /*44d0*/  LOP3.LUT P1, RZ, R6, 0x1, RZ, 0xc0, !PT ;  /* 0x0000000106ff7812 */ /* 0x002fe2000782c0ff */
[----:B--2---:R-:W-:-:S12]  /*44e0*/  BRA.U UP3, `(.L_x_85) ;  /* 0x0000000103e07547 */ /* 0x004fd8000b800000 */
[----:B------:R-:W1:Y:S01]  /*44f0*/  LDCU UR4, c[0x0][0x38c] ;  /* 0x00007180ff0477ac */ /* 0x000e620008000800 */
[----:B------:R-:W-:Y:S02]  /*4500*/  PLOP3.LUT P2, PT, PT, PT, PT, 0x80, 0x8 ;  /* 0x000000000008781c */ /* 0x000fe40003f4f070 */
[----:B------:R-:W-:Y:S01]  /*4510*/  SHF.L.U32 R5, R9, 0x1f, RZ ;  /* 0x0000001f09057819 */ /* 0x000fe200000006ff */
[----:B------:R-:W-:Y:S02]  /*4520*/  ULEA UR23, UR24, UR17, 0x3 ;  /* 0x0000001118177291 */ /* 0x000fe4000f8e18ff */
[----:B------:R-:W-:Y:S02]  /*4530*/  ULEA UR18, UR24, UR32, 0x6 ;  /* 0x0000002018127291 */ /* 0x000fe4000f8e30ff */
[----:B-1----:R-:W-:-:S06]  /*4540*/  UISETP.GE.AND UP0, UPT, UR4, 0x1, UPT ;  /* 0x000000010400788c */ /* 0x002fcc000bf06270 */
[----:B------:R-:W-:-:S05]  /*4550*/  PLOP3.LUT P0, PT, PT, PT, UP0, 0x80, 0x8 ;  /* 0x000000000008781c */ /* 0x000fca0003f0f008 */
[----:B------:R-:W-:-:S08]  /*4560*/  @UP0 ULEA UR4, UR15, UR17, 0x3 ;  /* 0x000000110f040291 */ /* 0x000fd0000f8e18ff */
[----:B------:R-:W-:-:S04]  /*4570*/  @P0 SHF.L.U32 R0, R2, 0x1f, RZ ;  /* 0x0000001f02000819 */ /* 0x000fc800000006ff */
[----:B------:R1:W2:Y:S01]  /*4580*/  @P0 SYNCS.PHASECHK.TRANS64.TRYWAIT P2, [UR4], R0 ;  /* 0x00000000ff0005a7 */ /* 0x0002a20008041104 */
[----:B------:R-:W3:Y:S02]  /*4590*/  SYNCS.PHASECHK.TRANS64.TRYWAIT P0, [UR23+0x1c0], R5 ;  /* 0x0001c005ff0075a7 */ /* 0x000ee40008001117 */
[----:B-123--:R-:W-:Y:S05]  /*45a0*/  @!P0 BRA `(.L_x_86) ;  /* 0x0000005000d88947 */ /* 0x00efea0003800000 */
.L_x_202:
[----:B------:R-:W-:Y:S01]  /*45b0*/  UMOV UR19, UR14 ;  /* 0x0000000e00137c82 */ /* 0x000fe20008000000 */
[----:B------:R-:W-:Y:S05]  /*45c0*/  BRA.U !UP0, `(.L_x_87) ;  /* 0x0000000108987547 */ /* 0x000fea000b800000 */
[----:B------:R-:W-:Y:S02]  /*45d0*/  UIADD3 UR19, UPT, UPT, UR31, UR14, URZ ;  /* 0x0000000e1f137290 */ /* 0x000fe4000fffe0ff */
[----:B------:R-:W-:Y:S01]  /*45e0*/  UPLOP3.LUT UP2, UPT, UPT, UPT, UPT, 0x40, 0x4 ;  /* 0x000000000004789c */ /* 0x000fe20003f4e870 */
[----:B------:R-:W-:Y:S01]  /*45f0*/  UMOV UR16, UR25 ;  /* 0x0000001900107c82 */ /* 0x000fe20008000000 */
[----:B------:R-:W-:-:S09]  /*4600*/  UMOV UR6, UR15 ;  /* 0x0000000f00067c82 */ /* 0x000fd20008000000 */
.L_x_90:
[----:B--2---:R-:W-:Y:S01]  /*4610*/  ULEA UR5, UR6, UR17, 0x3 ;  /* 0x0000001106057291 */ /* 0x004fe2000f8e18ff */
[----:B---3--:R-:W-:Y:S11]  /*4620*/  @P2 BRA `(.L_x_88) ;  /* 0x00000000000c2947 */ /* 0x008ff60003800000 */
[----:B-1----:R-:W-:Y:S04]  /*4630*/  SHF.L.U32 R5, R2, 0x1f, RZ ;  /* 0x0000001f02057819 */ /* 0x002fe800000006ff */
[----:B------:R-:W1:Y:S02]  /*4640*/  SYNCS.PHASECHK.TRANS64.TRYWAIT P0, [UR5], R5 ;  /* 0x00000005ff0075a7 */ /* 0x000e640008001105 */
[----:B-1----:R-:W-:Y:S05]  /*4650*/  @!P0 BRA `(.L_x_89) ;  /* 0x0000005000c48947 */ /* 0x002fea0003800000 */
.L_x_88:
[----:B------:R-:W-:Y:S01]  /*4660*/  UISETP.NE.AND UP0, UPT, UR16, 0x1, UPT ;  /* 0x000000011000788c */ /* 0x000fe2000bf05270 */
[----:B------:R-:W-:Y:S01]  /*4670*/  PLOP3.LUT P2, PT, PT, PT, PT, 0x80, 0x8 ;  /* 0x000000000008781c */ /* 0x000fe20003f4f070 */
[----:B------:R-:W-:Y:S02]  /*4680*/  UIADD3 UR4, UPT, UPT, UR6, 0x1, URZ ;  /* 0x0000000106047890 */ /* 0x000fe4000fffe0ff */
[----:B------:R-:W-:Y:S02]  /*4690*/  ULEA UR12, UR6, UR22, 0x7 ;  /* 0x00000016060c7291 */ /* 0x000fe4000f8e38ff */
[----:B------:R-:W-:Y:S01]  /*46a0*/  UISETP.NE.AND UP1, UPT, UR4, 0x14, UPT ;  /* 0x000000140400788c */ /* 0x000fe2000bf25270 */
[----:B------:R-:W-:Y:S01]  /*46b0*/  PLOP3.LUT P0, PT, PT, PT, UP0, 0x80, 0x8 ;  /* 0x000000000008781c */ /* 0x000fe20003f0f008 */
[----:B------:R-:W-:Y:S02]  /*46c0*/  UIADD3 UR10, UPT, UPT, UR12, 0x2, URZ ;  /* 0x000000020c0a7890 */ /* 0x000fe4000fffe0ff */
[----:B------:R-:W-:Y:S02]  /*46d0*/  USEL UR7, URZ, 0x1, UP1 ;  /* 0x00000001ff077887 */ /* 0x000fe40008800000 */
[----:B------:R-:W-:Y:S02]  /*46e0*/  USEL UR15, UR4, URZ, UP1 ;  /* 0x000000ff040f7287 */ /* 0x000fe40008800000 */
[----:B------:R-:W-:Y:S02]  /*46f0*/  UIADD3 UR14, UPT, UPT, UR14, 0x1, URZ ;  /* 0x000000010e0e7890 */ /* 0x000fe4000fffe0ff */
[----:B------:R-:W-:Y:S01]  /*4700*/  @UP0 ULEA UR4, UR15, UR17, 0x3 ;  /* 0x000000110f040291 */ /* 0x000fe2000f8e18ff */
[----:B------:R-:W-:Y:S01]  /*4710*/  LOP3.LUT R2, R2, UR7, RZ, 0x3c, !PT ;  /* 0x0000000702027c12 */ /* 0x000fe2000f8e3cff */
[----:B------:R-:W-:Y:S01]  /*4720*/  UIADD3 UR7, UPT, UPT, UR5, 0xa0, URZ ;  /* 0x000000a005077890 */ /* 0x000fe2000fffe0ff */
[----:B------:R-:W-:Y:S02]  /*4730*/  UMOV UR13, 0x80004020 ;  /* 0x80004020000d7882 */ /* 0x000fe40000000000 */
[----:B-1----:R-:W-:Y:S01]  /*4740*/  @P0 SHF.L.U32 R0, R2, 0x1f, RZ ;  /* 0x0000001f02000819 */ /* 0x002fe200000006ff */
[----:B------:R-:W-:Y:S01]  /*4750*/  UMOV UR5, 0x80004020 ;  /* 0x8000402000057882 */ /* 0x000fe20000000000 */
[----:B------:R-:W-:Y:S01]  /*4760*/  UMOV UR11, 0x80004020 ;  /* 0x80004020000b7882 */ /* 0x000fe20000000000 */
[----:B------:R-:W-:Y:S01]  /*4770*/  UMOV UR9, 0x80004020 ;  /* 0x8000402000097882 */ /* 0x000fe20000000000 */
[----:B------:R2:W3:Y:S01]  /*4780*/  @P0 SYNCS.PHASECHK.TRANS64.TRYWAIT P2, [UR4], R0 ;  /* 0x00000000ff0005a7 */ /* 0x0004e20008041104 */
[----:B------:R-:W-:Y:S02]  /*4790*/  ULEA UR4, UR6, UR21, 0x9 ;  /* 0x0000001506047291 */ /* 0x000fe4000f8e48ff */
[----:B------:R-:W-:Y:S02]  /*47a0*/  UISETP.NE.AND UP0, UPT, UR14, UR19, UPT ;  /* 0x000000130e00728c */ /* 0x000fe4000bf05270 */
[----:B------:R-:W-:Y:S02]  /*47b0*/  UIADD3 UR8, UPT, UPT, UR4, 0x2, URZ ;  /* 0x0000000204087890 */ /* 0x000fe4000fffe0ff */
[----:B------:R-:W-:Y:S01]  /*47c0*/  UIADD3 UR16, UPT, UPT, UR16, -0x1, URZ ;  /* 0xffffffff10107890 */ /* 0x000fe2000fffe0ff */
[----:B------:R-:W-:Y:S02]  /*47d0*/  UMOV UR6, UR15 ;  /* 0x0000000f00067c82 */ /* 0x000fe40008000000 */
[----:B------:R2:W-:Y:S01]  /*47e0*/  UTCHMMA.2CTA gdesc[UR4], gdesc[UR12], tmem[UR18], tmem[UR28], idesc[UR29], UP2 ;  /* 0x00ff1c0c040075ea */ /* 0x0005e20009200012 */
[----:B------:R-:W-:Y:S03]  /*47f0*/  UPLOP3.LUT UP2, UPT, UPT, UPT, UPT, 0x80, 0x8 ;  /* 0x000000000008789c */ /* 0x000fe60003f4f070 */
[----:B------:R2:W-:Y:S01]  /*4800*/  UTCHMMA.2CTA gdesc[UR8], gdesc[UR10], tmem[UR18], tmem[UR26], idesc[UR27], UPT ;  /* 0x00ff1a0a080075ea */ /* 0x0005e2000ba00012 */
[----:B------:R2:W-:Y:S01]  /*4810*/  UTCBAR.2CTA.MULTICAST [UR7], URZ, UR20 ;  /* 0x000000ff070073e9 */ /* 0x0005e20008200814 */
[----:B------:R-:W-:Y:S06]  /*4820*/  BRA.U UP0, `(.L_x_90) ;  /* 0xfffffffd00787547 */ /* 0x000fec000b83ffff */
.L_x_87:
[----:B--2---:R-:W-:Y:S01]  /*4830*/  UIADD3 UR4, UPT, UPT, UR23, 0x1a0, URZ ;  /* 0x000001a017047890 */ /* 0x004fe2000fffe0ff */
[----:B------:R-:W-:-:S08]  /*4840*/  UMOV UR14, UR19 ;  /* 0x00000013000e7c82 */ /* 0x000fd00008000000 */
[----:B------:R2:W-:Y:S01]  /*4850*/  UTCBAR.2CTA.MULTICAST [UR4], URZ, UR30 ;  /* 0x000000ff040073e9 */ /* 0x0005e2000820081e */
[----:B------:R-:W-:Y:S02]  /*4860*/  NOP ;  /* 0x0000000000007918 */ /* 0x000fe40000000000 */
.L_x_85:
[----:B--2---:R-:W-:Y:S01]  /*4870*/  UIADD3 UR4, UPT, UPT, UR24, 0x1, URZ ;  /* 0x0000000118047890 */ /* 0x004fe2000fffe0ff */
[----:B------:R-:W-:-:S03]  /*4880*/  ISETP.NE.AND P0, PT, R8, 0x2, PT ;  /* 0x000000020800780c */ /* 0x000fc60003f05270 */
[----:B------:R-:W-:Y:S01]  /*4890*/  UISETP.NE.AND UP0, UPT, UR4, 0x4, UPT ;  /* 0x000000040400788c */ /* 0x000fe2000bf05270 */
[----:B-1----:R-:W-:Y:S02]  /*48a0*/  SEL R0, RZ, 0x1, P0 ;  /* 0x00000001ff007807 */ /* 0x002fe40000000000 */
[----:B------:R-:W-:Y:S01]  /*48b0*/  SEL R8, R8, RZ, P0 ;  /* 0x000000ff08087207 */ /* 0x000fe20000000000 */
[----:B------:R-:W-:Y:S01]  /*48c0*/  USEL UR5, URZ, 0x1, UP0 ;  /* 0x00000001ff057887 */ /* 0x000fe20008000000 */
[----:B------:R-:W-:Y:S01]  /*48d0*/  LOP3.LUT R3, R3, R0, RZ, 0x3c, !PT ;  /* 0x0000000003037212 */ /* 0x000fe200078e3cff */
[----:B------:R-:W-:-:S04]  /*48e0*/  USEL UR24, UR4, URZ, UP0 ;  /* 0x000000ff04187287 */ /* 0x000fc80008000000 */
[----:B------:R-:W-:Y:S01]  /*48f0*/  LOP3.LUT R9, R9, UR5, RZ, 0x3c, !PT ;  /* 0x0000000509097c12 */ /* 0x000fe2000f8e3cff */
[----:B------:R-:W-:Y:S07]  /*4900*/  @P1 BRA `(.L_x_91) ;  /* 0xfffffff800b01947 */ /* 0x000fee000383ffff */
[----:B------:R-:W1:Y:S01]  /*4910*/  S2UR UR8, SR_CgaCtaId ;  /* 0x00000000000879c3 */ /* 0x000e620000008800 */
[----:B------:R-:W-:Y:S01]  /*4920*/  ELECT P0, URZ, PT ;  /* 0x0000000000ff782f */ /* 0x000fe20003800000 */
[----:B------:R-:W-:Y:S01]  /*4930*/  HFMA2 R0, -RZ, RZ, 0, 5.9604644775390625e-08 ;  /* 0x00000001ff007431 */ /* 0x000fe200000001ff */
[----:B------:R-:W-:-:S05]  /*4940*/  UMOV UR4, 0x40 ;  /* 0x0000004000047882 */ /* 0x000fca0000000000 */
[----:B------:R-:W-:Y:S01]  /*4950*/  UVIRTCOUNT.DEALLOC.SMPOOL 0x80 ;  /* 0x000000800000784c */ /* 0x000fe20000000000 */
[----:B------:R-:W-:Y:S02]  /*4960*/  UISETP.NE.AND UP1, UPT, UR33, URZ, UPT ;  /* 0x000000ff2100728c */ /* 0x000fe4000bf25270 */
[----:B-1----:R-:W-:-:S09]  /*4970*/  ULEA UR8, UR8, UR4, 0x18 ;  /* 0x0000000408087291 */ /* 0x002fd2000f8ec0ff */
[----:B------:R1:W-:Y:S01]  /*4980*/  @P0 STS.U8 [UR8+0x1c], R0 ;  /* 0x00001c00ff000988 */ /* 0x0003e20008000008 */
[----:B------:R-:W-:Y:S05]  /*4990*/  BRA.U UP1, `(.L_x_92) ;  /* 0x0000000101a07547 */ /* 0x000fea000b800000 */
[----:B------:R-:W-:Y:S01]  /*49a0*/  UIADD3 UR7, UPT, UPT, UR17, 0x1c0, URZ ;  /* 0x000001c011077890 */ /* 0x000fe2000fffe0ff */
[----:B------:R-:W-:-:S03]  /*49b0*/  SHF.L.U32 R3, R9, 0x1f, RZ ;  /* 0x0000001f09037819 */ /* 0x000fc600000006ff */
[----:B------:R-:W-:-:S09]  /*49c0*/  ULEA UR4, UR24, UR7, 0x3 ;  /* 0x0000000718047291 */ /* 0x000fd2000f8e18ff */
[----:B------:R-:W2:Y:S02]  /*49d0*/  SYNCS.PHASECHK.TRANS64.TRYWAIT P0, [UR4], R3 ;  /* 0x00000003ff0075a7 */ /* 0x000ea40008001104 */
[----:B--2---:R-:W-:Y:S05]  /*49e0*/  @!P0 BRA `(.L_x_93) ;  /* 0x0000004c00f88947 */ /* 0x004fea0003800000 */
.L_x_205:
        /* <DEDUP_REMOVED lines=9> */
.L_x_207:
        /* <DEDUP_REMOVED lines=9> */
.L_x_209:
[----:B------:R-:W-:-:S04]  /*4b10*/  UIADD3 UR4, UPT, UPT, UR4, 0x1, URZ ;  /* 0x0000000104047890 */ /* 0x000fc8000fffe0ff */
[----:B------:R-:W-:-:S04]  /*4b20*/  UISETP.NE.AND UP0, UPT, UR4, 0x4, UPT ;  /* 0x000000040400788c */ /* 0x000fc8000bf05270 */
[----:B------:R-:W-:Y:S02]  /*4b30*/  USEL UR5, URZ, 0x1, UP0 ;  /* 0x00000001ff057887 */ /* 0x000fe40008000000 */
[----:B------:R-:W-:-:S04]  /*4b40*/  USEL UR4, UR4, URZ, UP0 ;  /* 0x000000ff04047287 */ /* 0x000fc80008000000 */
[----:B------:R-:W-:Y:S01]  /*4b50*/  ULEA UR4, UR4, UR7, 0x3 ;  /* 0x0000000704047291 */ /* 0x000fe2000f8e18ff */
[----:B-1----:R-:W-:-:S04]  /*4b60*/  LOP3.LUT R3, R2, UR5, RZ, 0x3c, !PT ;  /* 0x0000000502037c12 */ /* 0x002fc8000f8e3cff */
[----:B------:R-:W-:Y:S01]  /*4b70*/  SHF.L.U32 R3, R3, 0x1f, RZ ;  /* 0x0000001f03037819 */ /* 0x000fe200000006ff */
[----:B------:R-:W-:-:S04]  /*4b80*/  IMAD.U32 R0, RZ, RZ, UR4 ;  /* 0x00000004ff007e24 */ /* 0x000fc8000f8e00ff */
[----:B------:R1:W2:Y:S03]  /*4b90*/  SYNCS.PHASECHK.TRANS64.TRYWAIT P0, [R0+URZ], R3 ;  /* 0x00000003000075a7 */ /* 0x0002a600080011ff */
[----:B--2---:R-:W-:Y:S05]  /*4ba0*/  @!P0 NANOSLEEP.SYNCS 0x989680 ;  /* 0x009896800000895d */ /* 0x004fea0003900000 */
[----:B------:R-:W2:Y:S02]  /*4bb0*/  @!P0 SYNCS.PHASECHK.TRANS64 P0, [R0+URZ], R3 ;  /* 0x00000003000085a7 */ /* 0x000ea400080010ff */
[----:B--2---:R-:W-:Y:S05]  /*4bc0*/  @P0 BRA `(.L_x_96) ;  /* 0x0000000000200947 */ /* 0x004fea0003800000 */
.L_x_97:
[----:B--2---:R2:W4:Y:S02]  /*4bd0*/  SYNCS.PHASECHK.TRANS64.TRYWAIT P0, [R0+URZ], R3 ;  /* 0x00000003000075a7 */ /* 0x00452400080011ff */
[----:B----4-:R-:W-:Y:S05]  /*4be0*/  @!P0 NANOSLEEP.SYNCS 0x989680 ;  /* 0x009896800000895d */ /* 0x010fea0003900000 */
[----:B------:R-:W4:Y:S02]  /*4bf0*/  @!P0 SYNCS.PHASECHK.TRANS64 P0, [R0+URZ], R3 ;  /* 0x00000003000085a7 */ /* 0x000f2400080010ff */
[----:B----4-:R-:W-:Y:S05]  /*4c00*/  @!P0 BRA `(.L_x_97) ;  /* 0xfffffffc00f08947 */ /* 0x010fea000383ffff */
[----:B------:R-:W-:Y:S05]  /*4c10*/  BRA `(.L_x_96) ;  /* 0x00000000000c7947 */ /* 0x000fea0003800000 */
.L_x_92:
[----:B------:R-:W-:-:S04]  /*4c20*/  UIADD3 UR4, UPT, UPT, UR17, 0x200, URZ ;  /* 0x0000020011047890 */ /* 0x000fc8000fffe0ff */
[----:B------:R-:W-:-:S09]  /*4c30*/  UPRMT UR4, UR34, 0x654, UR4 ;  /* 0x0000065422047896 */ /* 0x000fd20008000004 */
[----:B------:R-:W-:Y:S03]  /*4c40*/  SYNCS.ARRIVE.TRANS64.RED.A1T0 RZ, [UR4], RZ ;  /* 0x000000ffffff79a7 */ /* 0x000fe60008100404 */
.L_x_96:
[----:B-12---:R-:W-:Y:S01]  /*4c50*/  SHF.L.U32 R3, RZ, 0x1f, RZ ;  /* 0x0000001fff037819 */ /* 0x006fe200000006ff */
[----:B------:R-:W-:Y:S01]  /*4c60*/  UIADD3 UR4, UPT, UPT, UR17, 0x200, URZ ;  /* 0x0000020011047890 */ /* 0x000fe2000fffe0ff */
[----:B------:R-:W-:Y:S02]  /*4c70*/  PLOP3.LUT P0, PT, PT, PT, UP1, 0x80, 0x8 ;  /* 0x000000000008781c */ /* 0x000fe40003f0f018 */
[----:B------:R-:W1:Y:S02]  /*4c80*/  SYNCS.PHASECHK.TRANS64.TRYWAIT P1, [UR17+0x200], R3 ;  /* 0x00020003ff0075a7 */ /* 0x000e640008021111 */
[----:B-1----:R-:W-:Y:S09]  /*4c90*/  @!P1 BRA `(.L_x_98) ;  /* 0x0000004c00949947 */ /* 0x002ff20003800000 */
.L_x_211:
[----:B------:R-:W-:Y:S01]  /*4ca0*/  @!UP1 UPRMT UR4, UR34, 0x654, UR4 ;  /* 0x0000065422049896 */ /* 0x000fe20008000004 */
[----:B------:R-:W-:Y:S01]  /*4cb0*/  UMOV UR5, 0xffff ;  /* 0x0000ffff00057882 */ /* 0x000fe20000000000 */
[----:B------:R-:W-:-:S07]  /*4cc0*/  UMOV UR6, 0x1 ;  /* 0x0000000100067882 */ /* 0x000fce0000000000 */
[----:B------:R-:W-:Y:S01]  /*4cd0*/  @!P0 SYNCS.ARRIVE.TRANS64.RED.A1T0 RZ, [UR4], RZ ;  /* 0x000000ffffff89a7 */ /* 0x000fe20008100404 */
[----:B------:R-:W-:Y:S01]  /*4ce0*/  NOP ;  /* 0x0000000000007918 */ /* 0x000fe20000000000 */
[----:B-1----:R-:W1:Y:S01]  /*4cf0*/  LDS R0, [UR8+0x14] ;  /* 0x00001408ff007984 */ /* 0x002e620008000800 */
[----:B------:R-:W-:-:S04]  /*4d00*/  ULOP3.LUT UR4, UR32, 0xffff, URZ, 0xc0, !UPT ;  /* 0x0000ffff20047892 */ /* 0x000fc8000f8ec0ff */
[----:B------:R-:W-:-:S04]  /*4d10*/  USHF.R.U32.HI UR4, URZ, 0x5, UR4 ;  /* 0x00000005ff047899 */ /* 0x000fc80008011604 */
[----:B------:R-:W-:Y:S02]  /*4d20*/  USHF.L.U32 UR5, UR5, UR4, URZ ;  /* 0x0000000405057299 */ /* 0x000fe400080006ff */
[----:B------:R-:W-:-:S04]  /*4d30*/  USHF.L.U32 UR4, UR6, UR4, URZ ;  /* 0x0000000406047299 */ /* 0x000fc800080006ff */
[----:B-1----:R-:W-:-:S04]  /*4d40*/  LOP3.LUT R0, R0, UR5, RZ, 0xc0, !PT ;  /* 0x0000000500007c12 */ /* 0x002fc8000f8ec0ff */
[----:B------:R-:W-:-:S13]  /*4d50*/  ISETP.NE.AND P0, PT, R0, UR5, PT ;  /* 0x0000000500007c0c */ /* 0x000fda000bf05270 */
[----:B------:R-:W-:Y:S05]  /*4d60*/  @P0 BRA `(.L_x_99) ;  /* 0x0000000000580947 */ /* 0x000fea0003800000 */
[----:B------:R-:W1:Y:S02]  /*4d70*/  LDS R0, [UR8+0x18] ;  /* 0x00001808ff007984 */ /* 0x000e640008000800 */
[----:B-1----:R-:W-:-:S04]  /*4d80*/  LOP3.LUT R0, R0, UR4, RZ, 0xc0, !PT ;  /* 0x0000000400007c12 */ /* 0x002fc8000f8ec0ff */
[----:B------:R-:W-:-:S13]  /*4d90*/  ISETP.NE.AND P0, PT, R0, UR4, PT ;  /* 0x0000000400007c0c */ /* 0x000fda000bf05270 */
[----:B------:R-:W-:Y:S05]  /*4da0*/  @P0 BRA `(.L_x_100) ;  /* 0x00000000003c0947 */ /* 0x000fea0003800000 */
[----:B------:R-:W1:Y:S01]  /*4db0*/  S2R R2, SR_LANEID ;  /* 0x0000000000027919 */ /* 0x000e620000000000 */
[----:B------:R-:W-:Y:S01]  /*4dc0*/  ULOP3.LUT UR5, URZ, UR5, URZ, 0x33, !UPT ;  /* 0x00000005ff057292 */ /* 0x000fe2000f8e33ff */
[----:B------:R-:W-:Y:S01]  /*4dd0*/  LOP3.LUT R4, RZ, UR4, RZ, 0x33, !PT ;  /* 0x00000004ff047c12 */ /* 0x000fe2000f8e33ff */
[----:B------:R-:W-:Y:S02]  /*4de0*/  VOTEU.ANY UR4, UPT, PT ;  /* 0x0000000000047886 */ /* 0x000fe400038e0100 */
[----:B------:R-:W-:Y:S01]  /*4df0*/  UFLO.U32 UR4, UR4 ;  /* 0x00000004000472bd */ /* 0x000fe200080e0000 */
[----:B------:R-:W2:Y:S01]  /*4e00*/  REDUX UR6, R4 ;  /* 0x00000000040673c4 */ /* 0x000ea20000000000 */
[----:B------:R-:W-:-:S06]  /*4e10*/  IMAD.U32 R0, RZ, RZ, UR5 ;  /* 0x00000005ff007e24 */ /* 0x000fcc000f8e00ff */
[----:B------:R4:W-:Y:S01]  /*4e20*/  UTCATOMSWS.AND URZ, UR5 ;  /* 0x0000000500ff79e3 */ /* 0x0009e20008000000 */
[----:B------:R-:W3:Y:S01]  /*4e30*/  REDUX UR7, R0 ;  /* 0x00000000000773c4 */ /* 0x000ee20000000000 */
[----:B-1----:R-:W-:Y:S01]  /*4e40*/  ISETP.EQ.U32.AND P0, PT, R2, UR4, PT ;  /* 0x0000000402007c0c */ /* 0x002fe2000bf02070 */
[----:B--2---:R-:W-:Y:S01]  /*4e50*/  IMAD.U32 R2, RZ, RZ, UR6 ;  /* 0x00000006ff027e24 */ /* 0x004fe2000f8e00ff */
[----:B---3--:R-:W-:-:S11]  /*4e60*/  MOV R3, UR7 ;  /* 0x0000000700037c02 */ /* 0x008fd60008000f00 */
[----:B------:R4:W-:Y:S04]  /*4e70*/  @P0 ATOMS.AND RZ, [UR8+0x14], R3 ;  /* 0x00001403ffff098c */ /* 0x0009e8000a800008 */
[----:B------:R4:W-:Y:S01]  /*4e80*/  @P0 ATOMS.AND RZ, [UR8+0x18], R2 ;  /* 0x00001802ffff098c */ /* 0x0009e2000a800008 */
[----:B------:R-:W-:Y:S05]  /*4e90*/  BRA `(.L_x_101) ;  /* 0x0000000000147947 */ /* 0x000fea0003800000 */
.L_x_100:
[----:B------:R-:W-:Y:S02]  /*4ea0*/  MOV R2, 0x4ec0 ;  /* 0x00004ec000027802 */ /* 0x000fe40000000f00 */
[----:B---3-5:R-:W-:Y:S05]  /*4eb0*/  CALL.REL.NOINC `($__internal_0_$__cuda_sm10x_tcgen05_guardrail_trap_col_being_dealloced_not_returned_by_alloc) ;  /* 0x0000005000007944 */ /* 0x028fea0003c00000 */
[----:B------:R-:W-:Y:S05]  /*4ec0*/  BRA `(.L_x_101) ;  /* 0x0000000000087947 */ /* 0x000fea0003800000 */
.L_x_99:
[----:B------:R-:W-:Y:S02]  /*4ed0*/  MOV R2, 0x4ef0 ;  /* 0x00004ef000027802 */ /* 0x000fe40000000f00 */
[----:B---3-5:R-:W-:Y:S05]  /*4ee0*/  CALL.REL.NOINC `($__internal_2_$__cuda_sm10x_tcgen05_guardrail_trap_unallocated_columns_being_dealloced) ;  /* 0x00000050000c7944 */ /* 0x028fea0003c00000 */
.L_x_101:
[----:B------:R-:W-:Y:S01]  /*4ef0*/  NOP ;  /* 0x0000000000007918 */ /* 0x000fe20000000000 */
[----:B----4-:R-:W-:Y:S05]  /*4f00*/  EXIT ;  /* 0x000000000000794d */ /* 0x010fea0003800000 */
.L_x_72:
[----:B------:R-:W-:-:S09]  /*4f10*/  UISETP.NE.OR UP0, UPT, UR13, 0x3, !UP3 ;  /* 0x000000030d00788c */ /* 0x000fd2000df05670 */
[----:B------:R-:W-:Y:S05]  /*4f20*/  BRA.U UP0, `(.L_x_102) ;  /* 0x0000000d00fc7547 */ /* 0x000fea000b800000 */
[----:B------:R-:W1:Y:S01]  /*4f30*/  S2UR UR6, SR_CgaCtaId ;  /* 0x00000000000679c3 */ /* 0x000e620000008800 */
[----:B------:R-:W2:Y:S01]  /*4f40*/  LDCU UR33, c[0x0][0x370] ;  /* 0x00006e00ff2177ac */ /* 0x000ea20008000800 */
[----:B------:R-:W-:Y:S02]  /*4f50*/  HFMA2 R13, -RZ, RZ, 0, 0 ;  /* 0x00000000ff0d7431 */ /* 0x000fe400000001ff */
[----:B------:R-:W-:Y:S01]  /*4f60*/  IMAD.MOV.U32 R15, RZ, RZ, 0x1 ;  /* 0x00000001ff0f7424 */ /* 0x000fe200078e00ff */
[----:B------:R-:W-:Y:S01]  /*4f70*/  MOV R7, 0x2000 ;  /* 0x0000200000077802 */ /* 0x000fe20000000f00 */
[----:B------:R-:W2:Y:S01]  /*4f80*/  LDCU.128 UR28, c[0x0][0xb10] ;  /* 0x00016200ff1c77ac */ /* 0x000ea20008000c00 */
[----:B------:R-:W-:Y:S01]  /*4f90*/  IMAD.MOV.U32 R14, RZ, RZ, RZ ;  /* 0x000000ffff0e7224 */ /* 0x000fe200078e00ff */
[----:B------:R-:W3:Y:S01]  /*4fa0*/  LDC.64 R16, c[0x0][0x348] ;  /* 0x0000d200ff107b82 */ /* 0x000ee20000000a00 */
[----:B------:R-:W4:Y:S01]  /*4fb0*/  LDCU UR27, c[0x0][0x374] ;  /* 0x00006e80ff1b77ac */ /* 0x000f220008000800 */
[----:B------:R-:W4:Y:S06]  /*4fc0*/  LDCU UR15, c[0x0][0xb0c] ;  /* 0x00016180ff0f77ac */ /* 0x000f2c0008000800 */
[----:B------:R-:W3:Y:S01]  /*4fd0*/  LDC.64 R2, c[0x0][0x888] ;  /* 0x00022200ff027b82 */ /* 0x000ee20000000a00 */
[----:B------:R-:W4:Y:S01]  /*4fe0*/  LDCU UR38, c[0x0][0xb20] ;  /* 0x00016400ff2677ac */ /* 0x000f220008000800 */
[----:B------:R-:W4:Y:S06]  /*4ff0*/  LDCU UR4, c[0x0][0xb30] ;  /* 0x00016600ff0477ac */ /* 0x000f2c0008000800 */
[----:B------:R-:W3:Y:S01]  /*5000*/  LDC.64 R4, c[0x0][0x890] ;  /* 0x00022400ff047b82 */ /* 0x000ee20000000a00 */
[----:B------:R-:W-:Y:S01]  /*5010*/  UMOV UR24, 0x400 ;  /* 0x0000040000187882 */ /* 0x000fe20000000000 */
[----:B------:R-:W-:-:S02]  /*5020*/  UPLOP3.LUT UP3, UPT, UPT, UPT, UPT, 0x40, 0x4 ;  /* 0x000000000004789c */ /* 0x000fc40003f6e870 */
[----:B-1----:R-:W-:Y:S02]  /*5030*/  ULEA UR24, UR6, UR24, 0x18 ;  /* 0x0000001806187291 */ /* 0x002fe4000f8ec0ff */
[----:B--2---:R-:W-:Y:S02]  /*5040*/  UIMAD.WIDE.U32 UR6, UR33, UR28, URZ ;  /* 0x0000001c210672a5 */ /* 0x004fe4000f8e00ff */
[----:B----4-:R-:W-:Y:S02]  /*5050*/  UIMAD.WIDE.U32 UR8, UR27, UR31, URZ ;  /* 0x0000001f1b0872a5 */ /* 0x010fe4000f8e00ff */
[----:B------:R-:W-:Y:S02]  /*5060*/  UISETP.GE.AND UP0, UPT, UR40, 0x1, UPT ;  /* 0x000000012800788c */ /* 0x000fe4000bf06270 */
[----:B------:R-:W-:Y:S01]  /*5070*/  UISETP.NE.AND UP4, UPT, UR40, 0x1, UPT ;  /* 0x000000012800788c */ /* 0x000fe2000bf85270 */
[----:B------:R-:W-:Y:S02]  /*5080*/  UMOV UR6, UR7 ;  /* 0x0000000700067c82 */ /* 0x000fe40008000000 */
[----:B------:R-:W-:Y:S01]  /*5090*/  UMOV UR34, UR9 ;  /* 0x0000000900227c82 */ /* 0x000fe20008000000 */
[----:B------:R-:W1:Y:S01]  /*50a0*/  LDCU.64 UR16, c[0x0][0xb28] ;  /* 0x00016500ff1077ac */ /* 0x000e620008000a00 */
[----:B------:R-:W-:-:S02]  /*50b0*/  UISETP.NE.AND UP6, UPT, UR15, 0x1, UPT ;  /* 0x000000010f00788c */ /* 0x000fc4000bfc5270 */
[----:B------:R-:W-:Y:S02]  /*50c0*/  UISETP.NE.AND UP5, UPT, UR30, 0x1, UPT ;  /* 0x000000011e00788c */ /* 0x000fe4000bfa5270 */
[----:B------:R-:W-:Y:S02]  /*50d0*/  USHF.R.U32.HI UR35, URZ, UR29, UR6 ;  /* 0x0000001dff237299 */ /* 0x000fe40008011606 */
[----:B------:R-:W-:Y:S02]  /*50e0*/  USHF.R.U32.HI UR34, URZ, UR38, UR34 ;  /* 0x00000026ff227299 */ /* 0x000fe40008011622 */
[----:B------:R-:W-:Y:S01]  /*50f0*/  UISETP.NE.AND UP2, UPT, UR4, 0x1, UPT ;  /* 0x000000010400788c */ /* 0x000fe2000bf45270 */
[----:B------:R-:W-:-:S10]  /*5100*/  UMOV UR12, URZ ;  /* 0x000000ff000c7c82 */ /* 0x000fd40008000000 */
.L_x_111:
[C---:B------:R-:W-:Y:S02]  /*5110*/  LEA R12, R14.reuse, UR24, 0x3 ;  /* 0x000000180e0c7c11 */ /* 0x040fe4000f8e18ff */
[----:B------:R-:W-:Y:S02]  /*5120*/  SHF.L.U32 R9, R13, 0x1f, RZ ;  /* 0x0000001f0d097819 */ /* 0x000fe400000006ff */
[----:B------:R-:W-:Y:S02]  /*5130*/  LEA R10, R14, UR24, 0x4 ;  /* 0x000000180e0a7c11 */ /* 0x000fe4000f8e20ff */
[----:B------:R-:W2:Y:S02]  /*5140*/  SYNCS.PHASECHK.TRANS64.TRYWAIT P0, [R12+URZ+0x180], R9 ;  /* 0x000180090c0075a7 */ /* 0x000ea400080011ff */
[----:B--2-4-:R-:W-:Y:S05]  /*5150*/  @!P0 BRA `(.L_x_103) ;  /* 0x00000048007c8947 */ /* 0x014fea0003800000 */
.L_x_212:
[----:B--2---:R-:W2:Y:S01]  /*5160*/  LDS.128 R8, [R10+0x210] ;  /* 0x000210000a087984 */ /* 0x004ea20000000c00 */
[----:B------:R-:W-:Y:S01]  /*5170*/  UISETP.GE.AND UP0, UPT, UR40, 0x1, UPT ;  /* 0x000000012800788c */ /* 0x000fe2000bf06270 */
[----:B------:R-:W-:Y:S01]  /*5180*/  @!PT LDS RZ, [RZ] ;  /* 0x00000000fffff984 */ /* 0x000fe20000000800 */
[----:B------:R-:W-:Y:S01]  /*5190*/  @!PT LDS RZ, [RZ] ;  /* 0x00000000fffff984 */ /* 0x000fe20000000800 */
[----:B------:R-:W-:Y:S01]  /*51a0*/  @!PT LDS RZ, [RZ] ;  /* 0x00000000fffff984 */ /* 0x000fe20000000800 */
[----:B------:R-:W-:Y:S01]  /*51b0*/  @!PT LDS RZ, [RZ] ;  /* 0x00000000fffff984 */ /* 0x000fe20000000800 */
[----:B------:R4:W-:Y:S06]  /*51c0*/  MEMBAR.ALL.CTA ;  /* 0x0000000000007992 */ /* 0x0009ec0000008000 */
[----:B----4-:R-:W4:Y:S01]  /*51d0*/  FENCE.VIEW.ASYNC.S ;  /* 0x00000000000073c6 */ /* 0x010f220000000000 */
[----:B--2---:R-:W-:Y:S11]  /*51e0*/  LOP3.LUT P0, RZ, R10, 0x1, RZ, 0xc0, !PT ;  /* 0x000000010aff7812 */ /* 0x004ff6000780c0ff */
[----:B------:R-:W-:Y:S02]  /*51f0*/  @!UPT UIADD3 URZ, UPT, UPT, URZ, URZ, URZ ;  /* 0x000000fffffff290 */ /* 0x000fe4000fffe0ff */
[----:B----4-:R-:W-:Y:S01]  /*5200*/  VOTEU.ANY UP1, P0 ;  /* 0x0000000000ff7886 */ /* 0x010fe20000020100 */
[----:B------:R-:W-:Y:S11]  /*5210*/  PLOP3.LUT P0, PT, PT, PT, UP1, 0x80, 0x8 ;  /* 0x000000000008781c */ /* 0x000ff60003f0f018 */
[----:B------:R-:W-:Y:S02]  /*5220*/  @!UPT UIADD3 URZ, UPT, UPT, URZ, URZ, URZ ;  /* 0x000000fffffff290 */ /* 0x000fe4000fffe0ff */
[----:B------:R-:W-:Y:S02]  /*5230*/  @P0 SHF.R.U32.HI R0, RZ, 0x10, R9 ;  /* 0x00000010ff000819 */ /* 0x000fe40000011609 */
[----:B------:R-:W-:Y:S02]  /*5240*/  @P0 MOV R6, R8 ;  /* 0x0000000800060202 */ /* 0x000fe40000000f00 */
[----:B------:R-:W-:Y:S01]  /*5250*/  @P0 R2UR UR4, R0 ;  /* 0x00000000000402ca */ /* 0x000fe200000e0000 */
[----:B------:R-:W-:Y:S01]  /*5260*/  VIADD R0, R12, 0x190 ;  /* 0x000001900c007836 */ /* 0x000fe20000000000 */
[----:B------:R-:W-:Y:S02]  /*5270*/  @P0 LOP3.LUT R8, R9, 0xffff, RZ, 0xc0, !PT ;  /* 0x0000ffff09080812 */ /* 0x000fe400078ec0ff */
[----:B------:R-:W-:Y:S02]  /*5280*/  @P0 R2UR UR6, R6 ;  /* 0x00000000060602ca */ /* 0x000fe400000e0000 */
[----:B------:R-:W-:Y:S02]  /*5290*/  PRMT R0, RZ, 0x654, R0 ;  /* 0x00000654ff007816 */ /* 0x000fe40000000000 */
[----:B------:R-:W-:Y:S02]  /*52a0*/  @P0 R2UR UR5, R8 ;  /* 0x00000000080502ca */ /* 0x000fe400000e0000 */
[----:B------:R2:W-:Y:S03]  /*52b0*/  SYNCS.ARRIVE.TRANS64.RED.A1T0 RZ, [R0+URZ], RZ ;  /* 0x000000ff00ff79a7 */ /* 0x0005e600081004ff */
[----:B------:R-:W-:Y:S04]  /*52c0*/  @UP1 UMOV UR26, UR4 ;  /* 0x00000004001a1c82 */ /* 0x000fe80008000000 */
[----:B------:R-:W-:Y:S04]  /*52d0*/  @UP1 UMOV UR14, UR6 ;  /* 0x00000006000e1c82 */ /* 0x000fe80008000000 */
[----:B------:R-:W-:Y:S01]  /*52e0*/  @UP1 UMOV UR13, UR5 ;  /* 0x00000005000d1c82 */ /* 0x000fe20008000000 */
[----:B------:R-:W-:Y:S05]  /*52f0*/  BRA.U !UP0, `(.L_x_104) ;  /* 0x0000000108a47547 */ /* 0x000fea000b800000 */
[----:B------:R-:W-:Y:S02]  /*5300*/  UIMAD.WIDE.U32 UR8, UR13, UR31, URZ ;  /* 0x0000001f0d0872a5 */ /* 0x000fe4000f8e00ff */
[----:B------:R-:W-:Y:S02]  /*5310*/  UIMAD.WIDE.U32 UR10, UR14, UR28, URZ ;  /* 0x0000001c0e0a72a5 */ /* 0x000fe4000f8e00ff */
[----:B------:R-:W-:Y:S02]  /*5320*/  USEL UR4, UR27, UR34, !UP5 ;  /* 0x000000221b047287 */ /* 0x000fe4000e800000 */
[----:B------:R-:W-:Y:S02]  /*5330*/  USEL UR7, UR33, UR35, !UP6 ;  /* 0x0000002321077287 */ /* 0x000fe4000f000000 */
[----:B-1----:R-:W-:Y:S02]  /*5340*/  UIMAD.WIDE.U32 UR18, UR4, UR16, URZ ;  /* 0x00000010041272a5 */ /* 0x002fe4000f8e00ff */
[----:B------:R-:W-:Y:S01]  /*5350*/  UIMAD.WIDE.U32 UR20, UR7, UR16, URZ ;  /* 0x00000010071472a5 */ /* 0x000fe2000f8e00ff */
[----:B------:R-:W-:Y:S02]  /*5360*/  UMOV UR5, UR9 ;  /* 0x0000000900057c82 */ /* 0x000fe40008000000 */
[----:B------:R-:W-:Y:S03]  /*5370*/  USHF.R.U32.HI UR6, URZ, UR38, UR5 ;  /* 0x00000026ff067299 */ /* 0x000fe60008011605 */
[----:B------:R-:W-:Y:S01]  /*5380*/  UMOV UR5, UR11 ;  /* 0x0000000b00057c82 */ /* 0x000fe20008000000 */
[----:B------:R-:W-:Y:S02]  /*5390*/  USEL UR6, UR13, UR6, !UP5 ;  /* 0x000000060d067287 */ /* 0x000fe4000e800000 */
[----:B------:R-:W-:Y:S02]  /*53a0*/  USHF.R.U32.HI UR8, URZ, UR29, UR5 ;  /* 0x0000001dff087299 */ /* 0x000fe40008011605 */
[----:B------:R-:W-:Y:S01]  /*53b0*/  UIMAD.WIDE.U32 UR10, UR6, UR16, URZ ;  /* 0x00000010060a72a5 */ /* 0x000fe2000f8e00ff */
[----:B------:R-:W-:Y:S02]  /*53c0*/  UMOV UR5, UR19 ;  /* 0x0000001300057c82 */ /* 0x000fe40008000000 */
[----:B------:R-:W-:Y:S03]  /*53d0*/  @UP4 USHF.R.U32.HI UR4, URZ, UR17, UR5 ;  /* 0x00000011ff044299 */ /* 0x000fe60008011605 */
[----:B------:R-:W-:Y:S01]  /*53e0*/  UMOV UR5, UR21 ;  /* 0x0000001500057c82 */ /* 0x000fe20008000000 */
[----:B------:R-:W-:Y:S02]  /*53f0*/  UIMAD UR4, UR40, UR4, URZ ;  /* 0x00000004280472a4 */ /* 0x000fe4000f8e02ff */
[----:B------:R-:W-:Y:S02]  /*5400*/  @UP4 USHF.R.U32.HI UR7, URZ, UR17, UR5 ;  /* 0x00000011ff074299 */ /* 0x000fe40008011605 */
[----:B------:R-:W-:Y:S02]  /*5410*/  USEL UR5, UR14, UR8, !UP6 ;  /* 0x000000080e057287 */ /* 0x000fe4000f000000 */
[----:B------:R-:W-:Y:S02]  /*5420*/  UIMAD UR8, UR40, UR7, URZ ;  /* 0x00000007280872a4 */ /* 0x000fe4000f8e02ff */
[----:B------:R-:W-:Y:S03]  /*5430*/  UISETP.GE.AND UP0, UPT, UR6, UR4, UPT ;  /* 0x000000040600728c */ /* 0x000fe6000bf06270 */
[----:B------:R-:W-:Y:S01]  /*5440*/  UMOV UR4, UR11 ;  /* 0x0000000b00047c82 */ /* 0x000fe20008000000 */
[----:B------:R-:W-:Y:S02]  /*5450*/  UISETP.GE.OR UP0, UPT, UR5, UR8, UP0 ;  /* 0x000000080500728c */ /* 0x000fe40008706670 */
[----:B------:R-:W-:Y:S02]  /*5460*/  USHF.R.U32.HI UR4, URZ, UR17, UR4 ;  /* 0x00000011ff047299 */ /* 0x000fe40008011604 */
[----:B------:R-:W-:Y:S02]  /*5470*/  UIMAD.WIDE.U32 UR8, UR5, UR16, URZ ;  /* 0x00000010050872a5 */ /* 0x000fe4000f8e00ff */
[----:B------:R-:W-:Y:S04]  /*5480*/  USEL UR10, UR6, UR4, !UP4 ;  /* 0x00000004060a7287 */ /* 0x000fe8000e000000 */
[----:B------:R-:W-:Y:S01]  /*5490*/  UIADD3 UR11, UPT, UPT, -UR10, URZ, URZ ;  /* 0x000000ff0a0b7290 */ /* 0x000fe2000fffe1ff */
[----:B------:R-:W-:Y:S02]  /*54a0*/  @!UP0 UMOV UR4, UR9 ;  /* 0x0000000900048c82 */ /* 0x000fe40008000000 */
[----:B------:R-:W-:Y:S02]  /*54b0*/  @!UP0 USHF.R.U32.HI UR4, URZ, UR17, UR4 ;  /* 0x00000011ff048299 */ /* 0x000fe40008011604 */
[----:B------:R-:W-:Y:S02]  /*54c0*/  UIMAD UR8, UR40, UR11, UR6 ;  /* 0x0000000b280872a4 */ /* 0x000fe4000f8e0206 */
[----:B------:R-:W-:Y:S04]  /*54d0*/  @!UP0 USEL UR4, UR5, UR4, !UP4 ;  /* 0x0000000405048287 */ /* 0x000fe8000e000000 */
[----:B------:R-:W-:Y:S02]  /*54e0*/  @!UP0 UIMAD UR8, UR7, UR8, UR4 ;  /* 0x00000008070882a4 */ /* 0x000fe4000f8e0204 */
[----:B------:R-:W-:Y:S02]  /*54f0*/  @!UP0 UIADD3 UR9, UPT, UPT, UR10, -UR4, URZ ;  /* 0x800000040a098290 */ /* 0x000fe4000fffe0ff */
[----:B------:R-:W-:Y:S02]  /*5500*/  UIADD3 UR4, UPT, UPT, -UR5, URZ, URZ ;  /* 0x000000ff05047290 */ /* 0x000fe4000fffe1ff */
[----:B------:R-:W-:Y:S02]  /*5510*/  UIADD3 UR7, UPT, UPT, -UR6, URZ, URZ ;  /* 0x000000ff06077290 */ /* 0x000fe4000fffe1ff */
[----:B------:R-:W-:Y:S02]  /*5520*/  @!UP0 UIMAD UR6, UR9, UR40, UR5 ;  /* 0x00000028090682a4 */ /* 0x000fe4000f8e0205 */
[----:B------:R-:W-:Y:S02]  /*5530*/  UIMAD UR14, UR15, UR4, UR14 ;  /* 0x000000040f0e72a4 */ /* 0x000fe4000f8e020e */
[----:B------:R-:W-:Y:S01]  /*5540*/  UIMAD UR13, UR30, UR7, UR13 ;  /* 0x000000071e0d72a4 */ /* 0x000fe2000f8e020d */
[----:B------:R-:W-:Y:S02]  /*5550*/  @!UP0 UMOV UR5, UR8 ;  /* 0x0000000800058c82 */ /* 0x000fe40008000000 */
[----:B------:R-:W-:Y:S02]  /*5560*/  UIMAD UR14, UR5, UR15, UR14 ;  /* 0x0000000f050e72a4 */ /* 0x000fe4000f8e020e */
[----:B------:R-:W-:Y:S11]  /*5570*/  UIMAD UR13, UR6, UR30, UR13 ;  /* 0x0000001e060d72a4 */ /* 0x000ff6000f8e020d */
[----:B------:R-:W-:Y:S01]  /*5580*/  @!UPT UIADD3 URZ, UPT, UPT, URZ, URZ, URZ ;  /* 0x000000fffffff290 */ /* 0x000fe2000fffe0ff */
.L_x_104:
[----:B------:R-:W4:Y:S01]  /*5590*/  @!UP2 LDCU.128 UR20, c[0x0][0xb10] ;  /* 0x00016200ff14a7ac */ /* 0x000f220008000c00 */
[C---:B---3--:R-:W-:Y:S02]  /*55a0*/  ISETP.NE.U32.AND P1, PT, R4.reuse, RZ, PT ;  /* 0x000000ff0400720c */ /* 0x048fe40003f25070 */
[----:B------:R-:W-:Y:S02]  /*55b0*/  ISETP.NE.U32.AND P0, PT, R4, RZ, PT ;  /* 0x000000ff0400720c */ /* 0x000fe40003f05070 */
[C---:B------:R-:W-:Y:S02]  /*55c0*/  ISETP.NE.AND.EX P1, PT, R5.reuse, RZ, PT, P1 ;  /* 0x000000ff0500720c */ /* 0x040fe40003f25310 */
[----:B------:R-:W-:Y:S01]  /*55d0*/  ISETP.NE.AND.EX P0, PT, R5, RZ, PT, P0 ;  /* 0x000000ff0500720c */ /* 0x000fe20003f05300 */
[----:B------:R-:W3:Y:S01]  /*55e0*/  @!UP2 LDCU UR5, c[0x0][0xb0c] ;  /* 0x00016180ff05a7ac */ /* 0x000ee20008000800 */
[----:B------:R-:W-:Y:S02]  /*55f0*/  USHF.L.U32 UR11, UR25, 0x7, URZ ;  /* 0x00000007190b7899 */ /* 0x000fe400080006ff */
[----:B------:R-:W-:Y:S02]  /*5600*/  USHF.L.U32 UR10, UR32, 0x6, URZ ;  /* 0x00000006200a7899 */ /* 0x000fe400080006ff */
[----:B----4-:R-:W-:Y:S07]  /*5610*/  UIMAD.WIDE.U32 UR6, UR14, UR20, URZ ;  /* 0x000000140e0672a5 */ /* 0x010fee000f8e00ff */
[----:B------:R-:W-:Y:S01]  /*5620*/  @!UP2 UMOV UR4, UR7 ;  /* 0x000000070004ac82 */ /* 0x000fe20008000000 */
[----:B---3--:R-:W-:Y:S02]  /*5630*/  @!UP2 UISETP.NE.AND UP0, UPT, UR5, 0x1, UPT ;  /* 0x000000010500a88c */ /* 0x008fe4000bf05270 */
[----:B------:R-:W-:Y:S02]  /*5640*/  @!UP2 USHF.R.U32.HI UR4, URZ, UR21, UR4 ;  /* 0x00000015ff04a299 */ /* 0x000fe40008011604 */
[----:B------:R-:W-:Y:S02]  /*5650*/  UIMAD.WIDE.U32 UR6, UR13, UR23, URZ ;  /* 0x000000170d0672a5 */ /* 0x000fe4000f8e00ff */
[----:B------:R-:W-:Y:S02]  /*5660*/  @!UP2 USEL UR8, UR14, UR4, !UP0 ;  /* 0x000000040e08a287 */ /* 0x000fe4000c000000 */
[----:B------:R-:W-:Y:S03]  /*5670*/  @!UP2 UISETP.NE.AND UP0, UPT, UR22, 0x1, UPT ;  /* 0x000000011600a88c */ /* 0x000fe6000bf05270 */
[----:B------:R-:W-:Y:S02]  /*5680*/  @!UP2 UMOV UR6, UR7 ;  /* 0x000000070006ac82 */ /* 0x000fe40008000000 */
[----:B------:R-:W3:Y:S02]  /*5690*/  @!UP2 LDCU UR4, c[0x0][0xb20] ;  /* 0x00016400ff04a7ac */ /* 0x000ee40008000800 */
[----:B---3--:R-:W-:Y:S04]  /*56a0*/  @!UP2 USHF.R.U32.HI UR6, URZ, UR4, UR6 ;  /* 0x00000004ff06a299 */ /* 0x008fe80008011606 */
[----:B------:R-:W-:Y:S04]  /*56b0*/  @!UP2 USEL UR6, UR13, UR6, !UP0 ;  /* 0x000000060d06a287 */ /* 0x000fe8000c000000 */
[----:B------:R-:W-:Y:S02]  /*56c0*/  @!UP2 UIADD3 UR4, UPT, UPT, -UR8, UR6, URZ ;  /* 0x000000060804a290 */ /* 0x000fe4000fffe1ff */
[----:B------:R-:W-:Y:S02]  /*56d0*/  @!UP2 UIADD3 UR6, UPT, UPT, UR8, -UR6, URZ ;  /* 0x800000060806a290 */ /* 0x000fe4000fffe0ff */
[----:B------:R-:W-:Y:S02]  /*56e0*/  @!UP2 UIMAD UR14, UR4, UR5, UR14 ;  /* 0x00000005040ea2a4 */ /* 0x000fe4000f8e020e */
[----:B------:R-:W-:Y:S01]  /*56f0*/  @!UP2 UIMAD UR13, UR6, UR22, UR13 ;  /* 0x00000016060da2a4 */ /* 0x000fe2000f8e020d */
[----:B------:R-:W-:Y:S11]  /*5700*/  BRA.U UP3, `(.L_x_105) ;  /* 0x0000000103107547 */ /* 0x000ff6000b800000 */
[----:B--2---:R-:W-:Y:S04]  /*5710*/  MOV R0, UR37 ;  /* 0x0000002500007c02 */ /* 0x004fe80008000f00 */
[----:B------:R-:W-:Y:S04]  /*5720*/  SHF.L.U32 R9, R0, 0x1f, RZ ;  /* 0x0000001f00097819 */ /* 0x000fe800000006ff */
[----:B------:R-:W2:Y:S02]  /*5730*/  SYNCS.PHASECHK.TRANS64.TRYWAIT P2, [UR24+0x178], R9 ;  /* 0x00017809ff0075a7 */ /* 0x000ea40008041118 */
[----:B--2---:R-:W-:Y:S05]  /*5740*/  @!P2 BRA `(.L_x_106) ;  /* 0x000000440014a947 */ /* 0x004fea0003800000 */
.L_x_105:
[----:B------:R-:W-:Y:S05]  /*5750*/  @!P1 BRA `(.L_x_107) ;  /* 0x0000000000309947 */ /* 0x000fea0003800000 */
[----:B------:R-:W-:Y:S01]  /*5760*/  ISETP.NE.U32.AND P1, PT, R2, RZ, PT ;  /* 0x000000ff0200720c */ /* 0x000fe20003f25070 */
[----:B------:R-:W3:Y:S01]  /*5770*/  LDCU.64 UR4, c[0x0][0x358] ;  /* 0x00006b00ff0477ac */ /* 0x000ee20008000a00 */
[----:B------:R-:W-:Y:S02]  /*5780*/  IMAD.MOV.U32 R84, RZ, RZ, 0x1 ;  /* 0x00000001ff547424 */ /* 0x000fe400078e00ff */
[----:B------:R-:W-:Y:S11]  /*5790*/  ISETP.NE.AND.EX P1, PT, R3, RZ, PT, P1 ;  /* 0x000000ff0300720c */ /* 0x000ff60003f25310 */
[----:B------:R-:W-:Y:S02]  /*57a0*/  @!UPT UIADD3 URZ, UPT, UPT, URZ, URZ, URZ ;  /* 0x000000fffffff290 */ /* 0x000fe4000fffe0ff */
[----:B--2---:R-:W2:Y:S01]  /*57b0*/  @P1 LDC.64 R8, c[0x0][0x888] ;  /* 0x00022200ff081b82 */ /* 0x004ea20000000a00 */
[----:B------:R-:W-:Y:S04]  /*57c0*/  @P1 IMAD R0, R4, UR36, RZ ;  /* 0x0000002404001c24 */ /* 0x000fe8000f8e02ff */
[----:B--2---:R-:W-:Y:S04]  /*57d0*/  @P1 IMAD.WIDE R8, R0, 0x4, R8 ;  /* 0x0000000400081825 */ /* 0x004fe800078e0208 */
[----:B------:R-:W-:Y:S01]  /*57e0*/  HFMA2 R0, -RZ, RZ, 0, 5.9604644775390625e-08 ;  /* 0x00000001ff007431 */ /* 0x000fe200000001ff */
[----:B---3-5:R3:W5:Y:S04]  /*57f0*/  @P1 LDG.E R41, desc[UR4][R8.64] ;  /* 0x0000000408291981 */ /* 0x028768000c1e1900 */
[----:B------:R-:W-:Y:S01]  /*5800*/  @!P1 PRMT R84, R0, 0x7610, R84 ;  /* 0x0000761000549816 */ /* 0x000fe20000000054 */
[----:B---3--:R-:W4:Y:S06]  /*5810*/  @!P1 LDC R41, c[0x0][0x880] ;  /* 0x00022000ff299b82 */ /* 0x008f2c0000000800 */
.L_x_107:
[----:B----45:R-:W-:Y:S01]  /*5820*/  @!P0 FSETP.EQ.AND P1, PT, R41, RZ, PT ;  /* 0x000000ff2900820b */ /* 0x030fe20003f22000 */
[----:B------:R-:W-:Y:S01]  /*5830*/  @!UPT UIADD3 URZ, UPT, UPT, URZ, URZ, URZ ;  /* 0x000000fffffff290 */ /* 0x000fe2000fffe0ff */
[----:B------:R-:W-:Y:S11]  /*5840*/  @!P0 BRA `(.L_x_108) ;  /* 0x0000000000188947 */ /* 0x000ff60003800000 */
[----:B------:R-:W-:Y:S02]  /*5850*/  LOP3.LUT P0, RZ, R84, 0xff, RZ, 0xc0, !PT ;  /* 0x000000ff54ff7812 */ /* 0x000fe4000780c0ff */
[----:B------:R-:W-:Y:S04]  /*5860*/  ISETP.NE.U32.AND P1, PT, R2, RZ, PT ;  /* 0x000000ff0200720c */ /* 0x000fe80003f25070 */
[----:B------:R-:W-:Y:S04]  /*5870*/  ISETP.NE.AND.EX P1, PT, R3, RZ, PT, P1 ;  /* 0x000000ff0300720c */ /* 0x000fe80003f25310 */
[----:B------:R-:W-:Y:S03]  /*5880*/  PLOP3.LUT P1, PT, P1, PT, PT, 0x8, 0x80 ;  /* 0x000000000080781c */ /* 0x000fe60000f2e170 */
[----:B------:R-:W-:Y:S11]  /*5890*/  @P0 FSETP.EQ.AND P1, PT, R41, RZ, PT ;  /* 0x000000ff2900020b */ /* 0x000ff60003f22000 */
[----:B------:R-:W-:Y:S02]  /*58a0*/  @!UPT UIADD3 URZ, UPT, UPT, URZ, URZ, URZ ;  /* 0x000000fffffff290 */ /* 0x000fe4000fffe0ff */
.L_x_108:
[----:B------:R-:W-:Y:S01]  /*58b0*/  ULEA UR4, UR12, UR24, 0x3 ;  /* 0x000000180c047291 */ /* 0x000fe2000f8e18ff */
[----:B--2---:R-:W-:Y:S02]  /*58c0*/  SHF.L.U32 R9, R15, 0x1f, RZ ;  /* 0x0000001f0f097819 */ /* 0x004fe400000006ff */
[----:B------:R-:W-:Y:S04]  /*58d0*/  ELECT P0, URZ, PT ;  /* 0x0000000000ff782f */ /* 0x000fe80003800000 */
[----:B------:R-:W-:Y:S02]  /*58e0*/  PLOP3.LUT P1, PT, P1, P0, PT, 0xf2, 0x2f ;  /* 0x00000000002f781c */ /* 0x000fe40000f21e72 */
[----:B------:R-:W2:Y:S11]  /*58f0*/  SYNCS.PHASECHK.TRANS64.TRYWAIT P2, [UR4+0x158], R9 ;  /* 0x00015809ff0075a7 */ /* 0x000eb60008041104 */
[----:B------:R-:W-:Y:S05]  /*5900*/  @!P1 IADD3 R8, P0, PT, R16, 0x580, RZ ;  /* 0x0000058010089810 */ /* 0x000fea0007f1e0ff */
[----:B------:R-:W-:Y:S01]  /*5910*/  @!P1 IMAD.X R6, RZ, RZ, R17, P0 ;  /* 0x000000ffff069224 */ /* 0x000fe200000e0611 */
[----:B--2---:R-:W-:Y:S07]  /*5920*/  @!P2 BRA `(.L_x_109) ;  /* 0x0000004000b4a947 */ /* 0x004fee0003800000 */
.L_x_215:
[----:B------:R-:W3:Y:S01]  /*5930*/  S2UR UR20, SR_CgaCtaId ;  /* 0x00000000001479c3 */ /* 0x000ee20000008800 */
[----:B------:R-:W-:Y:S01]  /*5940*/  @!P1 R2UR UR7, R6 ;  /* 0x00000000060792ca */ /* 0x000fe200000e0000 */
[----:B------:R-:W-:Y:S01]  /*5950*/  UIADD3 UR5, UPT, UPT, UR12, 0x1, URZ ;  /* 0x000000010c057890 */ /* 0x000fe2000fffe0ff */
[----:B------:R-:W-:Y:S01]  /*5960*/  @!P1 R2UR UR6, R8 ;  /* 0x00000000080692ca */ /* 0x000fe200000e0000 */
[----:B------:R-:W-:Y:S01]  /*5970*/  UIADD3 UR9, UPT, UPT, UR4, 0x140, URZ ;  /* 0x0000014004097890 */ /* 0x000fe2000fffe0ff */
[----:B------:R-:W-:Y:S01]  /*5980*/  @!P1 IMAD.MOV.U32 R6, RZ, RZ, 0x2000 ;  /* 0x00002000ff069424 */ /* 0x000fe200078e00ff */
[----:B------:R-:W-:Y:S01]  /*5990*/  UISETP.NE.AND UP0, UPT, UR5, 0x3, UPT ;  /* 0x000000030500788c */ /* 0x000fe2000bf05270 */
[----:B------:R-:W-:Y:S01]  /*59a0*/  VIADD R14, R14, 0x1 ;  /* 0x000000010e0e7836 */ /* 0x000fe20000000000 */
[----:B------:R-:W-:Y:S01]  /*59b0*/  UMOV UR22, 0x0 ;  /* 0x0000000000167882 */ /* 0x000fe20000000000 */
[----:B------:R-:W-:Y:S05]  /*59c0*/  UMOV UR23, 0x10000000 ;  /* 0x1000000000177882 */ /* 0x000fea0000000000 */
[----:B--2---:R-:W-:Y:S01]  /*59d0*/  IMAD.U32 R9, RZ, RZ, UR7 ;  /* 0x00000007ff097e24 */ /* 0x004fe2000f8e00ff */
[----:B------:R-:W-:Y:S01]  /*59e0*/  USEL UR7, URZ, 0x1, UP0 ;  /* 0x00000001ff077887 */ /* 0x000fe20008000000 */
[----:B------:R-:W-:Y:S01]  /*59f0*/  IMAD.U32 R8, RZ, RZ, UR6 ;  /* 0x00000006ff087e24 */ /* 0x000fe2000f8e00ff */
[----:B------:R-:W-:Y:S02]  /*5a00*/  USEL UR6, UR5, URZ, UP0 ;  /* 0x000000ff05067287 */ /* 0x000fe40008000000 */
[----:B------:R-:W-:Y:S01]  /*5a10*/  VOTEU.ALL UP0, P1 ;  /* 0x0000000000ff7886 */ /* 0x000fe20000800000 */
[----:B------:R-:W-:Y:S02]  /*5a20*/  @!P1 R2UR UR19, R9 ;  /* 0x00000000091392ca */ /* 0x000fe400000e0000 */
[----:B------:R-:W-:Y:S02]  /*5a30*/  @!P1 R2UR UR18, R8 ;  /* 0x00000000081292ca */ /* 0x000fe400000e0000 */
[----:B------:R-:W-:Y:S01]  /*5a40*/  @!UP0 ULEA UR5, UR12, UR24, 0xd ;  /* 0x000000180c058291 */ /* 0x000fe2000f8e68ff */
[----:B------:R-:W-:Y:S01]  /*5a50*/  LOP3.LUT R15, R15, UR7, RZ, 0x3c, !PT ;  /* 0x000000070f0f7c12 */ /* 0x000fe2000f8e3cff */
[----:B---3--:R-:W-:Y:S02]  /*5a60*/  UPRMT UR20, UR20, 0x654, UR9 ;  /* 0x0000065414147896 */ /* 0x008fe40008000009 */
[----:B------:R-:W-:Y:S01]  /*5a70*/  @!UP0 UIADD3 UR8, UPT, UPT, UR5, 0x400, URZ ;  /* 0x0000040005088890 */ /* 0x000fe2000fffe0ff */
[----:B------:R-:W-:Y:S01]  /*5a80*/  SHF.L.U32 R0, R15, 0x1f, RZ ;  /* 0x0000001f0f007819 */ /* 0x000fe200000006ff */
[----:B------:R-:W-:Y:S01]  /*5a90*/  VOTEU.ALL UP0, P1 ;  /* 0x0000000000ff7886 */ /* 0x000fe20000800000 */
[----:B------:R-:W-:Y:S01]  /*5aa0*/  UMOV UR12, UR36 ;  /* 0x00000024000c7c82 */ /* 0x000fe20008000000 */
[----:B------:R-:W-:Y:S05]  /*5ab0*/  ULEA UR5, UR6, UR24, 0x3 ;  /* 0x0000001806057291 */ /* 0x000fea000f8e18ff */
[----:B------:R2:W-:Y:S01]  /*5ac0*/  @!UP0 UTMALDG.3D [UR8], [UR18], desc[UR22] ;  /* 0x00001608120085b4 */ /* 0x0005e20008011000 */
[----:B------:R2:W-:Y:S01]  /*5ad0*/  @!P1 SYNCS.ARRIVE.TRANS64.RED.A0TR RZ, [UR4+0x140], R6 ;  /* 0x00014006ffff99a7 */ /* 0x0005e20008300404 */
[----:B------:R-:W-:Y:S02]  /*5ae0*/  SYNCS.ARRIVE.TRANS64.RED.A1T0 RZ, [UR20], RZ ;  /* 0x000000ffffff79a7 */ /* 0x000fe40008100414 */
[----:B------:R-:W3:Y:S02]  /*5af0*/  SYNCS.PHASECHK.TRANS64.TRYWAIT P0, [UR5+0x158], R0 ;  /* 0x00015800ff0075a7 */ /* 0x000ee40008001105 */
[----:B--23--:R-:W-:Y:S05]  /*5b00*/  @!P0 BRA `(.L_x_110) ;  /* 0x0000004000548947 */ /* 0x00cfea0003800000 */
.L_x_217:
[----:B------:R-:W3:Y:S01]  /*5b10*/  S2UR UR12, SR_CgaCtaId ;  /* 0x00000000000c79c3 */ /* 0x000ee20000008800 */
[----:B------:R-:W-:Y:S01]  /*5b20*/  UIADD3 UR9, UPT, UPT, UR5, 0x140, URZ ;  /* 0x0000014005097890 */ /* 0x000fe2000fffe0ff */
[----:B------:R-:W-:Y:S01]  /*5b30*/  @!P1 IADD3 R6, P0, PT, R16, 0x580, RZ ;  /* 0x0000058010069810 */ /* 0x000fe20007f1e0ff */
[----:B------:R-:W-:Y:S01]  /*5b40*/  UPLOP3.LUT UP3, UPT, UPT, UPT, UPT, 0x80, 0x8 ;  /* 0x000000000008789c */ /* 0x000fe20003f6f070 */
[----:B------:R-:W-:Y:S01]  /*5b50*/  R2UR UR23, R86 ;  /* 0x00000000561772ca */ /* 0x000fe200000e0000 */
[----:B------:R-:W-:Y:S01]  /*5b60*/  UMOV UR20, 0x0 ;  /* 0x0000000000147882 */ /* 0x000fe20000000000 */
[----:B------:R-:W-:Y:S01]  /*5b70*/  @!P1 R2UR UR7, R6 ;  /* 0x00000000060792ca */ /* 0x000fe200000e0000 */
[----:B--2---:R-:W-:Y:S01]  /*5b80*/  @!P1 IMAD.X R0, RZ, RZ, R17, P0 ;  /* 0x000000ffff009224 */ /* 0x004fe200000e0611 */
[----:B------:R-:W-:Y:S01]  /*5b90*/  UMOV UR21, 0x10000000 ;  /* 0x1000000000157882 */ /* 0x000fe20000000000 */
[----:B------:R-:W-:Y:S01]  /*5ba0*/  VOTEU.ALL UP0, P1 ;  /* 0x0000000000ff7886 */ /* 0x000fe20000800000 */
[----:B------:R-:W-:Y:S02]  /*5bb0*/  R2UR UR22, R87 ;  /* 0x00000000571672ca */ /* 0x000fe400000e0000 */
[----:B------:R-:W-:Y:S02]  /*5bc0*/  @!P1 R2UR UR4, R0 ;  /* 0x00000000000492ca */ /* 0x000fe400000e0000 */
[----:B------:R-:W-:Y:S01]  /*5bd0*/  @!UP0 UIADD3 UR10, UPT, UPT, UR10, 0x20, URZ ;  /* 0x000000200a0a8890 */ /* 0x000fe2000fffe0ff */
[C---:B------:R-:W-:Y:S02]  /*5be0*/  ISETP.NE.AND P0, PT, R14.reuse, 0x2, PT ;  /* 0x000000020e00780c */ /* 0x040fe40003f05270 */
[----:B------:R-:W-:Y:S02]  /*5bf0*/  UIADD3 UR32, UPT, UPT, UR13, UR23, URZ ;  /* 0x000000170d207290 */ /* 0x000fe4000fffe0ff */
[----:B------:R-:W-:Y:S01]  /*5c00*/  IMAD.U32 R8, RZ, RZ, UR7 ;  /* 0x00000007ff087e24 */ /* 0x000fe2000f8e00ff */
[----:B------:R-:W-:Y:S02]  /*5c10*/  SEL R0, RZ, 0x1, P0 ;  /* 0x00000001ff007807 */ /* 0x000fe40000000000 */
[----:B------:R-:W-:Y:S01]  /*5c20*/  SEL R14, R14, RZ, P0 ;  /* 0x000000ff0e0e7207 */ /* 0x000fe20000000000 */
[----:B------:R-:W-:Y:S01]  /*5c30*/  UIADD3 UR25, UPT, UPT, UR14, UR22, URZ ;  /* 0x000000160e197290 */ /* 0x000fe2000fffe0ff */
[----:B------:R-:W-:Y:S01]  /*5c40*/  @!P1 R2UR UR18, R8 ;  /* 0x00000000081292ca */ /* 0x000fe200000e0000 */
[----:B------:R-:W-:Y:S01]  /*5c50*/  IMAD.U32 R9, RZ, RZ, UR4 ;  /* 0x00000004ff097e24 */ /* 0x000fe2000f8e00ff */
[----:B------:R-:W-:Y:S01]  /*5c60*/  @!UP0 ULEA UR4, UR6, UR24, 0xd ;  /* 0x0000001806048291 */ /* 0x000fe2000f8e68ff */
[----:B------:R-:W-:Y:S03]  /*5c70*/  LOP3.LUT R13, R13, R0, RZ, 0x3c, !PT ;  /* 0x000000000d0d7212 */ /* 0x000fe600078e3cff */
[----:B------:R-:W-:Y:S01]  /*5c80*/  @!P1 R2UR UR19, R9 ;  /* 0x00000000091392ca */ /* 0x000fe200000e0000 */
[----:B------:R-:W-:Y:S02]  /*5c90*/  @!UP0 UIADD3 UR8, UPT, UPT, UR4, 0x400, URZ ;  /* 0x0000040004088890 */ /* 0x000fe4000fffe0ff */
[----:B---3--:R-:W-:Y:S01]  /*5ca0*/  UPRMT UR4, UR12, 0x654, UR9 ;  /* 0x000006540c047896 */ /* 0x008fe20008000009 */
[----:B------:R-:W-:Y:S02]  /*5cb0*/  VOTEU.ALL UP0, P1 ;  /* 0x0000000000ff7886 */ /* 0x000fe40000800000 */
[----:B------:R-:W-:Y:S01]  /*5cc0*/  UMOV UR12, UR36 ;  /* 0x00000024000c7c82 */ /* 0x000fe20008000000 */
[----:B------:R-:W-:Y:S06]  /*5cd0*/  UMOV UR36, UR26 ;  /* 0x0000001a00247c82 */ /* 0x000fec0008000000 */
[----:B------:R2:W-:Y:S01]  /*5ce0*/  @!UP0 UTMALDG.3D [UR8], [UR18], desc[UR20] ;  /* 0x00001408120085b4 */ /* 0x0005e20008011000 */
[----:B------:R4:W-:Y:S01]  /*5cf0*/  @!P1 SYNCS.ARRIVE.TRANS64.RED.A0TR RZ, [UR5+0x140], R7 ;  /* 0x00014007ffff99a7 */ /* 0x0009e20008300405 */
[----:B------:R-:W-:Y:S01]  /*5d00*/  SYNCS.ARRIVE.TRANS64.RED.A1T0 RZ, [UR4], RZ ;  /* 0x000000ffffff79a7 */ /* 0x000fe20008100404 */
[----:B------:R-:W-:Y:S04]  /*5d10*/  UIADD3 UR4, UPT, UPT, UR6, 0x1, URZ ;  /* 0x0000000106047890 */ /* 0x000fe8000fffe0ff */
[----:B------:R-:W-:Y:S04]  /*5d20*/  UISETP.NE.AND UP0, UPT, UR4, 0x3, UPT ;  /* 0x000000030400788c */ /* 0x000fe8000bf05270 */
[----:B------:R-:W-:Y:S06]  /*5d30*/  USEL UR5, URZ, 0x1, UP0 ;  /* 0x00000001ff057887 */ /* 0x000fec0008000000 */
[----:B------:R-:W-:Y:S01]  /*5d40*/  LOP3.LUT R15, R15, UR5, RZ, 0x3c, !PT ;  /* 0x000000050f0f7c12 */ /* 0x000fe2000f8e3cff */
[----:B--2---:R-:W-:Y:S01]  /*5d50*/  USEL UR12, UR4, URZ, UP0 ;  /* 0x000000ff040c7287 */ /* 0x004fe20008000000 */
[----:B------:R-:W-:Y:S11]  /*5d60*/  BRA.U UP1, `(.L_x_111) ;  /* 0xfffffff101e87547 */ /* 0x000ff6000b83ffff */
[----:B------:R-:W-:Y:S01]  /*5d70*/  UIADD3 UR24, UPT, UPT, UR24, 0x158, URZ ;  /* 0x0000015818187890 */ /* 0x000fe2000fffe0ff */
[----:B------:R-:W-:-:S03]  /*5d80*/  SHF.L.U32 R3, R15, 0x1f, RZ ;  /* 0x0000001f0f037819 */ /* 0x000fc600000006ff */
[----:B------:R-:W-:-:S09]  /*5d90*/  ULEA UR4, UR12, UR24, 0x3 ;  /* 0x000000180c047291 */ /* 0x000fd2000f8e18ff */
[----:B------:R-:W2:Y:S02]  /*5da0*/  SYNCS.PHASECHK.TRANS64.TRYWAIT P0, [UR4], R3 ;  /* 0x00000003ff0075a7 */ /* 0x000ea40008001104 */
[----:B--2---:R-:W-:Y:S05]  /*5db0*/  @!P0 BRA `(.L_x_112) ;  /* 0x0000003c00c08947 */ /* 0x004fea0003800000 */
.L_x_219:
[----:B------:R-:W-:-:S04]  /*5dc0*/  UIADD3 UR4, UPT, UPT, UR12, 0x1, URZ ;  /* 0x000000010c047890 */ /* 0x000fc8000fffe0ff */
[----:B------:R-:W-:-:S04]  /*5dd0*/  UISETP.NE.AND UP0, UPT, UR4, 0x3, UPT ;  /* 0x000000030400788c */ /* 0x000fc8000bf05270 */
[----:B------:R-:W-:Y:S02]  /*5de0*/  USEL UR6, URZ, 0x1, UP0 ;  /* 0x00000001ff067887 */ /* 0x000fe40008000000 */
[----:B------:R-:W-:-:S04]  /*5df0*/  USEL UR4, UR4, URZ, UP0 ;  /* 0x000000ff04047287 */ /* 0x000fc80008000000 */
[----:B------:R-:W-:Y:S01]  /*5e00*/  ULEA UR5, UR4, UR24, 0x3 ;  /* 0x0000001804057291 */ /* 0x000fe2000f8e18ff */
[----:B------:R-:W-:-:S04]  /*5e10*/  LOP3.LUT R15, R15, UR6, RZ, 0x3c, !PT ;  /* 0x000000060f0f7c12 */ /* 0x000fc8000f8e3cff */
[----:B--2---:R-:W-:-:S04]  /*5e20*/  SHF.L.U32 R3, R15, 0x1f, RZ ;  /* 0x0000001f0f037819 */ /* 0x004fc800000006ff */
[----:B------:R-:W2:Y:S02]  /*5e30*/  SYNCS.PHASECHK.TRANS64.TRYWAIT P0, [UR5], R3 ;  /* 0x00000003ff0075a7 */ /* 0x000ea40008001105 */
[----:B--2---:R-:W-:Y:S05]  /*5e40*/  @!P0 BRA `(.L_x_113) ;  /* 0x0000003c00b48947 */ /* 0x004fea0003800000 */
.L_x_221:
[----:B------:R-:W-:-:S04]  /*5e50*/  UIADD3 UR4, UPT, UPT, UR4, 0x1, URZ ;  /* 0x0000000104047890 */ /* 0x000fc8000fffe0ff */
[----:B------:R-:W-:-:S04]  /*5e60*/  UISETP.NE.AND UP0, UPT, UR4, 0x3, UPT ;  /* 0x000000030400788c */ /* 0x000fc8000bf05270 */
[----:B------:R-:W-:Y:S02]  /*5e70*/  USEL UR5, URZ, 0x1, UP0 ;  /* 0x00000001ff057887 */ /* 0x000fe40008000000 */
[----:B------:R-:W-:-:S04]  /*5e80*/  USEL UR4, UR4, URZ, UP0 ;  /* 0x000000ff04047287 */ /* 0x000fc80008000000 */
[----:B------:R-:W-:Y:S01]  /*5e90*/  ULEA UR4, UR4, UR24, 0x3 ;  /* 0x0000001804047291 */ /* 0x000fe2000f8e18ff */
[----:B--2---:R-:W-:-:S04]  /*5ea0*/  LOP3.LUT R3, R15, UR5, RZ, 0x3c, !PT ;  /* 0x000000050f037c12 */ /* 0x004fc8000f8e3cff */
[----:B------:R-:W-:Y:S01]  /*5eb0*/  SHF.L.U32 R3, R3, 0x1f, RZ ;  /* 0x0000001f03037819 */ /* 0x000fe200000006ff */
[----:B------:R-:W-:-:S07]  /*5ec0*/  IMAD.U32 R0, RZ, RZ, UR4 ;  /* 0x00000004ff007e24 */ /* 0x000fce000f8e00ff */
.L_x_114:
[----:B--2---:R2:W3:Y:S02]  /*5ed0*/  SYNCS.PHASECHK.TRANS64.TRYWAIT P0, [R0+URZ], R3 ;  /* 0x00000003000075a7 */ /* 0x0044e400080011ff */
[----:B---3--:R-:W-:Y:S05]  /*5ee0*/  @!P0 NANOSLEEP.SYNCS 0x989680 ;  /* 0x009896800000895d */ /* 0x008fea0003900000 */
[----:B------:R-:W3:Y:S02]  /*5ef0*/  @!P0 SYNCS.PHASECHK.TRANS64 P0, [R0+URZ], R3 ;  /* 0x00000003000085a7 */ /* 0x000ee400080010ff */
[----:B-1-3--:R-:W-:Y:S05]  /*5f00*/  @P0 EXIT ;  /* 0x000000000000094d */ /* 0x00afea0003800000 */
[----:B------:R-:W-:Y:S05]  /*5f10*/  BRA `(.L_x_114) ;  /* 0xfffffffc00ec7947 */ /* 0x000fea000383ffff */
.L_x_102:
[----:B------:R-:W-:-:S06]  /*5f20*/  UISETP.GE.AND UP0, UPT, UR13, 0x4, UPT ;  /* 0x000000040d00788c */ /* 0x000fcc000bf06270 */
[----:B------:R-:W-:-:S13]  /*5f30*/  PLOP3.LUT P0, PT, PT, PT, UP0, 0x80, 0x8 ;  /* 0x000000000008781c */ /* 0x000fda0003f0f008 */
[----:B------:R-:W-:Y:S05]  /*5f40*/  @!P0 EXIT ;  /* 0x000000000000894d */ /* 0x000fea0003800000 */
[----:B------:R-:W1:Y:S08]  /*5f50*/  S2UR UR4, SR_CgaCtaId ;  /* 0x00000000000479c3 */ /* 0x000e700000008800 */
[----:B------:R-:W-:Y:S01]  /*5f60*/  BAR.SYNC.DEFER_BLOCKING 0x6, 0xa0 ;  /* 0x0182800000007b1d */ /* 0x000fe20000010000 */
[C---:B------:R-:W-:Y:S01]  /*5f70*/  IMAD.SHL.U32 R2, R92.reuse, 0x20, RZ ;  /* 0x000000205c027824 */ /* 0x040fe200078e00ff */
[C---:B------:R-:W-:Y:S01]  /*5f80*/  LOP3.LUT R93, R92.reuse, 0x2, RZ, 0xc0, !PT ;  /* 0x000000025c5d7812 */ /* 0x040fe200078ec0ff */
[C---:B------:R-:W-:Y:S01]  /*5f90*/  IMAD.SHL.U32 R97, R92.reuse, 0x4, RZ ;  /* 0x000000045c617824 */ /* 0x040fe200078e00ff */
[C---:B------:R-:W-:Y:S01]  /*5fa0*/  LOP3.LUT R98, R92.reuse, 0x60, RZ, 0xc0, !PT ;  /* 0x000000605c627812 */ /* 0x040fe200078ec0ff */
[----:B------:R-:W-:Y:S01]  /*5fb0*/  IMAD.U32 R37, R92, 0x10000, RZ ;  /* 0x000100005c257824 */ /* 0x000fe200078e00ff */
[----:B------:R-:W-:-:S02]  /*5fc0*/  UMOV UR47, 0x400 ;  /* 0x00000400002f7882 */ /* 0x000fc40000000000 */
[----:B------:R-:W2:Y:S01]  /*5fd0*/  LDC.64 R78, c[0x0][0x8b0] ;  /* 0x00022c00ff4e7b82 */ /* 0x000ea20000000a00 */
[----:B------:R-:W-:Y:S01]  /*5fe0*/  LOP3.LUT R4, R2, 0xc0, RZ, 0xc0, !PT ;  /* 0x000000c002047812 */ /* 0x000fe200078ec0ff */
[----:B------:R-:W-:Y:S01]  /*5ff0*/  HFMA2 R36, -RZ, RZ, 0, 0 ;  /* 0x00000000ff247431 */ /* 0x000fe200000001ff */
[----:B------:R-:W-:Y:S02]  /*6000*/  LOP3.LUT R92, R92, 0x4, RZ, 0xc0, !PT ;  /* 0x000000045c5c7812 */ /* 0x000fe400078ec0ff */
[----:B------:R-:W-:Y:S02]  /*6010*/  CS2R R94, SRZ ;  /* 0x00000000005e7805 */ /* 0x000fe4000001ff00 */
[----:B------:R-:W-:Y:S01]  /*6020*/  LOP3.LUT R97, R4, 0x18, R97, 0xf8, !PT ;  /* 0x0000001804617812 */ /* 0x000fe200078ef861 */
[----:B------:R-:W-:Y:S01]  /*6030*/  IMAD.MOV.U32 R91, RZ, RZ, RZ ;  /* 0x000000ffff5b7224 */ /* 0x000fe200078e00ff */
[----:B------:R-:W-:Y:S01]  /*6040*/  LOP3.LUT R37, R37, 0x600000, RZ, 0xc0, !PT ;  /* 0x0060000025257812 */ /* 0x000fe200078ec0ff */
[----:B------:R-:W3:Y:S01]  /*6050*/  LDC.64 R76, c[0x0][0x8a8] ;  /* 0x00022a00ff4c7b82 */ /* 0x000ee20000000a00 */
[C---:B------:R-:W-:Y:S01]  /*6060*/  IADD3 R96, PT, PT, -R92.reuse, 0x2, RZ ;  /* 0x000000025c607810 */ /* 0x040fe20007ffe1ff */
[----:B------:R-:W-:Y:S01]  /*6070*/  IMAD.MOV R93, RZ, RZ, -R93 ;  /* 0x000000ffff5d7224 */ /* 0x000fe200078e0a5d */
[----:B------:R-:W-:Y:S01]  /*6080*/  LOP3.LUT R97, R97, 0xf20, R2, 0xf8, !PT ;  /* 0x00000f2061617812 */ /* 0x000fe200078ef802 */
[----:B------:R-:W4:Y:S01]  /*6090*/  LDCU UR62, c[0x0][0x370] ;  /* 0x00006e00ff3e77ac */ /* 0x000f220008000800 */
[----:B------:R-:W-:Y:S01]  /*60a0*/  IADD3 R92, PT, PT, -R92, RZ, RZ ;  /* 0x000000ff5c5c7210 */ /* 0x000fe20007ffe1ff */
[----:B------:R-:W-:Y:S01]  /*60b0*/  IMAD.SHL.U32 R96, R96, 0x10, RZ ;  /* 0x0000001060607824 */ /* 0x000fe200078e00ff */
[----:B-1----:R-:W-:Y:S01]  /*60c0*/  ULEA UR47, UR4, UR47, 0x18 ;  /* 0x0000002f042f7291 */ /* 0x002fe2000f8ec0ff */
[----:B------:R-:W1:Y:S01]  /*60d0*/  LDCU.64 UR4, c[0x0][0x890] ;  /* 0x00011200ff0477ac */ /* 0x000e620008000a00 */
[----:B------:R-:W-:Y:S01]  /*60e0*/  UMOV UR54, 0x1 ;  /* 0x0000000100367882 */ /* 0x000fe20000000000 */
[----:B------:R-:W-:Y:S01]  /*60f0*/  UMOV UR46, URZ ;  /* 0x000000ff002e7c82 */ /* 0x000fe20008000000 */
[----:B------:R-:W2:Y:S05]  /*6100*/  LDCU UR41, c[0x0][0xb0c] ;  /* 0x00016180ff2977ac */ /* 0x000eaa0008000800 */
[----:B------:R-:W4:Y:S01]  /*6110*/  LDS R0, [UR47+0x230] ;  /* 0x0002302fff007984 */ /* 0x000f220008000800 */
[----:B------:R-:W2:Y:S01]  /*6120*/  LDCU UR39, c[0x0][0xb30] ;  /* 0x00016600ff2777ac */ /* 0x000ea20008000800 */
[----:B------:R-:W2:Y:S01]  /*6130*/  LDCU.64 UR60, c[0x0][0x888] ;  /* 0x00011100ff3c77ac */ /* 0x000ea20008000a00 */
[----:B-1----:R-:W-:Y:S01]  /*6140*/  IMAD.U32 R100, RZ, RZ, UR4 ;  /* 0x00000004ff647e24 */ /* 0x002fe2000f8e00ff */
[----:B------:R-:W-:Y:S01]  /*6150*/  UIADD3 UR4, UPT, UPT, UR47, 0x400, URZ ;  /* 0x000004002f047890 */ /* 0x000fe2000fffe0ff */
[----:B------:R-:W-:Y:S01]  /*6160*/  IMAD.U32 R99, RZ, RZ, UR5 ;  /* 0x00000005ff637e24 */ /* 0x000fe2000f8e00ff */
[----:B------:R-:W1:Y:S04]  /*6170*/  LDCU.64 UR42, c[0x0][0xb28] ;  /* 0x00016500ff2a77ac */ /* 0x000e680008000a00 */
[----:B------:R-:W-:Y:S01]  /*6180*/  LEA R97, R97, UR4, 0x1 ;  /* 0x0000000461617c11 */ /* 0x000fe2000f8e08ff */
[----:B------:R-:W1:Y:S01]  /*6190*/  LDCU.128 UR56, c[0x0][0xb10] ;  /* 0x00016200ff3877ac */ /* 0x000e620008000c00 */
[----:B------:R-:W1:Y:S01]  /*61a0*/  LDCU UR55, c[0x0][0x374] ;  /* 0x00006e80ff3777ac */ /* 0x000e620008000800 */
[----:B------:R-:W-:Y:S01]  /*61b0*/  UMOV UR53, URZ ;  /* 0x000000ff00357c82 */ /* 0x000fe20008000000 */
[----:B------:R-:W-:Y:S01]  /*61c0*/  UMOV UR52, URZ ;  /* 0x000000ff00347c82 */ /* 0x000fe20008000000 */
[----:B----4-:R-:W-:-:S02]  /*61d0*/  IMAD.IADD R37, R0, 0x1, R37 ;  /* 0x0000000100257824 */ /* 0x010fc400078e0225 */
[----:B-123--:R-:W-:-:S07]  /*61e0*/  IMAD.U32 R0, RZ, RZ, UR4 ;  /* 0x00000004ff007e24 */ /* 0x00efce000f8e00ff */
.L_x_145:
[C---:B------:R-:W-:Y:S02]  /*61f0*/  LEA R3, R91.reuse, UR47, 0x3 ;  /* 0x0000002f5b037c11 */ /* 0x040fe4000f8e18ff */
[----:B------:R-:W-:Y:S02]  /*6200*/  SHF.L.U32 R0, R94, 0x1f, RZ ;  /* 0x0000001f5e007819 */ /* 0x000fe400000006ff */
[----:B------:R-:W-:Y:S02]  /*6210*/  LEA R5, R91, UR47, 0x4 ;  /* 0x0000002f5b057c11 */ /* 0x000fe4000f8e20ff */
[----:B-1----:R-:W1:Y:S02]  /*6220*/  SYNCS.PHASECHK.TRANS64.TRYWAIT P0, [R3+URZ+0x180], R0 ;  /* 0x00018000030075a7 */ /* 0x002e6400080011ff */
[----:B-1----:R-:W-:Y:S05]  /*6230*/  @!P0 BRA `(.L_x_115) ;  /* 0x0000003800d08947 */ /* 0x002fea0003800000 */
.L_x_222:
        /* <DEDUP_REMOVED lines=8> */
[----:B--2---:R-:W-:Y:S11]  /*62c0*/  LOP3.LUT P0, RZ, R6, 0x1, RZ, 0xc0, !PT ;  /* 0x0000000106ff7812 */ /* 0x004ff6000780c0ff */
[----:B------:R-:W-:Y:S02]  /*62d0*/  @!UPT UIADD3 URZ, UPT, UPT, URZ, URZ, URZ ;  /* 0x000000fffffff290 */ /* 0x000fe4000fffe0ff */
[----:B---3--:R-:W-:Y:S01]  /*62e0*/  VOTEU.ANY UP1, P0 ;  /* 0x0000000000ff7886 */ /* 0x008fe20000020100 */
[----:B------:R-:W-:Y:S01]  /*62f0*/  PLOP3.LUT P0, PT, PT, PT, UP1, 0x80, 0x8 ;  /* 0x000000000008781c */ /* 0x000fe20003f0f018 */
[----:B------:R-:W-:Y:S06]  /*6300*/  UP2UR UR4, UPR, URZ, 0x2 ;  /* 0x00000002ff047883 */ /* 0x000fec0008000000 */
[----:B------:R-:W-:Y:S06]  /*6310*/  IMAD.U32 R101, RZ, RZ, UR4 ;  /* 0x00000004ff657e24 */ /* 0x000fec000f8e00ff */
[----:B-1----:R-:W-:Y:S02]  /*6320*/  @P0 SHF.R.U32.HI R0, RZ, 0x10, R5 ;  /* 0x00000010ff000819 */ /* 0x002fe40000011605 */
        /* <DEDUP_REMOVED lines=12> */
[----:B------:R-:W2:Y:S01]  /*63f0*/  LDCU UR12, c[0x0][0xb20] ;  /* 0x00016400ff0c77ac */ /* 0x000ea20008000800 */
[----:B------:R-:W-:Y:S02]  /*6400*/  UIMAD.WIDE.U32 UR4, UR55, UR59, URZ ;  /* 0x0000003b370472a5 */ /* 0x000fe4000f8e00ff */
[----:B------:R-:W-:Y:S02]  /*6410*/  UIMAD.WIDE.U32 UR6, UR62, UR56, URZ ;  /* 0x000000383e0672a5 */ /* 0x000fe4000f8e00ff */
[----:B------:R-:W-:Y:S02]  /*6420*/  UISETP.NE.AND UP0, UPT, UR58, 0x1, UPT ;  /* 0x000000013a00788c */ /* 0x000fe4000bf05270 */
[----:B------:R-:W-:Y:S02]  /*6430*/  UIMAD.WIDE.U32 UR8, UR37, UR59, URZ ;  /* 0x0000003b250872a5 */ /* 0x000fe4000f8e00ff */
[----:B------:R-:W-:Y:S02]  /*6440*/  UIMAD.WIDE.U32 UR10, UR38, UR56, URZ ;  /* 0x00000038260a72a5 */ /* 0x000fe4000f8e00ff */
[----:B------:R-:W-:Y:S02]  /*6450*/  UISETP.NE.AND UP1, UPT, UR41, 0x1, UPT ;  /* 0x000000012900788c */ /* 0x000fe4000bf25270 */
[----:B------:R-:W-:Y:S01]  /*6460*/  UISETP.NE.AND UP2, UPT, UR40, 0x1, UPT ;  /* 0x000000012800788c */ /* 0x000fe2000bf45270 */
[----:B------:R-:W-:Y:S02]  /*6470*/  UMOV UR4, UR5 ;  /* 0x0000000500047c82 */ /* 0x000fe40008000000 */
[----:B--2---:R-:W-:Y:S03]  /*6480*/  USHF.R.U32.HI UR5, URZ, UR12, UR4 ;  /* 0x0000000cff057299 */ /* 0x004fe60008011604 */
[----:B------:R-:W-:Y:S02]  /*6490*/  UMOV UR4, UR7 ;  /* 0x0000000700047c82 */ /* 0x000fe40008000000 */
[----:B------:R-:W-:Y:S02]  /*64a0*/  USHF.R.U32.HI UR7, URZ, UR57, UR4 ;  /* 0x00000039ff077299 */ /* 0x000fe40008011604 */
[----:B------:R-:W-:Y:S02]  /*64b0*/  USEL UR4, UR55, UR5, !UP0 ;  /* 0x0000000537047287 */ /* 0x000fe4000c000000 */
[----:B------:R-:W-:Y:S01]  /*64c0*/  USEL UR7, UR62, UR7, !UP1 ;  /* 0x000000073e077287 */ /* 0x000fe2000c800000 */
[----:B------:R-:W-:Y:S01]  /*64d0*/  UMOV UR5, UR9 ;  /* 0x0000000900057c82 */ /* 0x000fe20008000000 */
[----:B------:R-:W-:Y:S02]  /*64e0*/  UIMAD.WIDE.U32 UR8, UR4, UR42, URZ ;  /* 0x0000002a040872a5 */ /* 0x000fe4000f8e00ff */
[----:B------:R-:W-:Y:S03]  /*64f0*/  USHF.R.U32.HI UR6, URZ, UR12, UR5 ;  /* 0x0000000cff067299 */ /* 0x000fe60008011605 */
[----:B------:R-:W-:Y:S01]  /*6500*/  UMOV UR5, UR11 ;  /* 0x0000000b00057c82 */ /* 0x000fe20008000000 */
[----:B------:R-:W-:Y:S02]  /*6510*/  UIMAD.WIDE.U32 UR10, UR7, UR42, URZ ;  /* 0x0000002a070a72a5 */ /* 0x000fe4000f8e00ff */
[----:B------:R-:W-:Y:S02]  /*6520*/  USHF.R.U32.HI UR12, URZ, UR57, UR5 ;  /* 0x00000039ff0c7299 */ /* 0x000fe40008011605 */
[----:B------:R-:W-:Y:S01]  /*6530*/  USEL UR6, UR37, UR6, !UP0 ;  /* 0x0000000625067287 */ /* 0x000fe2000c000000 */
[----:B------:R-:W-:Y:S02]  /*6540*/  UMOV UR5, UR9 ;  /* 0x0000000900057c82 */ /* 0x000fe40008000000 */
[----:B------:R-:W-:Y:S01]  /*6550*/  UMOV UR10, UR11 ;  /* 0x0000000b000a7c82 */ /* 0x000fe20008000000 */
[----:B------:R-:W-:Y:S02]  /*6560*/  @UP2 USHF.R.U32.HI UR4, URZ, UR43, UR5 ;  /* 0x0000002bff042299 */ /* 0x000fe40008011605 */
[----:B------:R-:W-:Y:S02]  /*6570*/  @UP2 USHF.R.U32.HI UR7, URZ, UR43, UR10 ;  /* 0x0000002bff072299 */ /* 0x000fe4000801160a */
[----:B------:R-:W-:Y:S02]  /*6580*/  UIMAD UR4, UR40, UR4, URZ ;  /* 0x00000004280472a4 */ /* 0x000fe4000f8e02ff */
[----:B------:R-:W-:Y:S02]  /*6590*/  UIMAD.WIDE.U32 UR10, UR6, UR42, URZ ;  /* 0x0000002a060a72a5 */ /* 0x000fe4000f8e00ff */
[----:B------:R-:W-:Y:S02]  /*65a0*/  USEL UR5, UR38, UR12, !UP1 ;  /* 0x0000000c26057287 */ /* 0x000fe4000c800000 */
[----:B------:R-:W-:Y:S02]  /*65b0*/  UIMAD UR8, UR40, UR7, URZ ;  /* 0x00000007280872a4 */ /* 0x000fe4000f8e02ff */
[----:B------:R-:W-:Y:S03]  /*65c0*/  UISETP.GE.AND UP0, UPT, UR6, UR4, UPT ;  /* 0x000000040600728c */ /* 0x000fe6000bf06270 */
[----:B------:R-:W-:Y:S01]  /*65d0*/  UMOV UR4, UR11 ;  /* 0x0000000b00047c82 */ /* 0x000fe20008000000 */
[----:B------:R-:W-:Y:S02]  /*65e0*/  UISETP.GE.OR UP0, UPT, UR5, UR8, UP0 ;  /* 0x000000080500728c */ /* 0x000fe40008706670 */
[----:B------:R-:W-:Y:S02]  /*65f0*/  USHF.R.U32.HI UR4, URZ, UR43, UR4 ;  /* 0x0000002bff047299 */ /* 0x000fe40008011604 */
[----:B------:R-:W-:Y:S02]  /*6600*/  UIMAD.WIDE.U32 UR8, UR5, UR42, URZ ;  /* 0x0000002a050872a5 */ /* 0x000fe4000f8e00ff */
[----:B------:R-:W-:Y:S02]  /*6610*/  USEL UR11, UR6, UR4, !UP2 ;  /* 0x00000004060b7287 */ /* 0x000fe4000d000000 */
[----:B------:R-:W-:Y:S02]  /*6620*/  UIADD3 UR8, UPT, UPT, -UR5, URZ, URZ ;  /* 0x000000ff05087290 */ /* 0x000fe4000fffe1ff */
[----:B------:R-:W-:Y:S01]  /*6630*/  UIADD3 UR10, UPT, UPT, -UR11, URZ, URZ ;  /* 0x000000ff0b0a7290 */ /* 0x000fe2000fffe1ff */
[----:B------:R-:W-:Y:S01]  /*6640*/  @!UP0 UMOV UR4, UR9 ;  /* 0x0000000900048c82 */ /* 0x000fe20008000000 */
[----:B------:R-:W-:Y:S02]  /*6650*/  UIADD3 UR9, UPT, UPT, -UR6, URZ, URZ ;  /* 0x000000ff06097290 */ /* 0x000fe4000fffe1ff */
[----:B------:R-:W-:Y:S02]  /*6660*/  @!UP0 USHF.R.U32.HI UR4, URZ, UR43, UR4 ;  /* 0x0000002bff048299 */ /* 0x000fe40008011604 */
[----:B------:R-:W-:Y:S02]  /*6670*/  UIMAD UR10, UR40, UR10, UR6 ;  /* 0x0000000a280a72a4 */ /* 0x000fe4000f8e0206 */
[----:B------:R-:W-:Y:S04]  /*6680*/  @!UP0 USEL UR4, UR5, UR4, !UP2 ;  /* 0x0000000405048287 */ /* 0x000fe8000d000000 */
[----:B------:R-:W-:Y:S02]  /*6690*/  @!UP0 UIMAD UR10, UR7, UR10, UR4 ;  /* 0x0000000a070a82a4 */ /* 0x000fe4000f8e0204 */
[----:B------:R-:W-:Y:S02]  /*66a0*/  @!UP0 UIADD3 UR11, UPT, UPT, UR11, -UR4, URZ ;  /* 0x800000040b0b8290 */ /* 0x000fe4000fffe0ff */
[----:B------:R-:W-:Y:S02]  /*66b0*/  UIMAD UR7, UR41, UR8, UR38 ;  /* 0x00000008290772a4 */ /* 0x000fe4000f8e0226 */
[----:B------:R-:W-:Y:S02]  /*66c0*/  @!UP0 UIMAD UR6, UR11, UR40, UR5 ;  /* 0x000000280b0682a4 */ /* 0x000fe4000f8e0205 */
[----:B------:R-:W-:Y:S01]  /*66d0*/  UIMAD UR4, UR58, UR9, UR37 ;  /* 0x000000093a0472a4 */ /* 0x000fe2000f8e0225 */
[----:B------:R-:W-:Y:S02]  /*66e0*/  @!UP0 UMOV UR5, UR10 ;  /* 0x0000000a00058c82 */ /* 0x000fe40008000000 */
[----:B------:R-:W-:Y:S02]  /*66f0*/  UIMAD UR38, UR5, UR41, UR7 ;  /* 0x00000029052672a4 */ /* 0x000fe4000f8e0207 */
[----:B------:R-:W-:Y:S11]  /*6700*/  UIMAD UR37, UR6, UR58, UR4 ;  /* 0x0000003a062572a4 */ /* 0x000ff6000f8e0204 */
[----:B------:R-:W-:Y:S01]  /*6710*/  @!UPT UIADD3 URZ, UPT, UPT, URZ, URZ, URZ ;  /* 0x000000fffffff290 */ /* 0x000fe2000fffe0ff */
.L_x_116:
[----:B------:R-:W-:Y:S01]  /*6720*/  UISETP.NE.AND UP0, UPT, UR39, 0x1, UPT ;  /* 0x000000012700788c */ /* 0x000fe2000bf05270 */
[----:B------:R-:W-:Y:S01]  /*6730*/  IADD3 R91, PT, PT, R91, 0x1, RZ ;  /* 0x000000015b5b7810 */ /* 0x000fe20007ffe0ff */
[----:B------:R-:W-:Y:S02]  /*6740*/  UIADD3 UR11, UPT, UPT, UR47, 0x400, URZ ;  /* 0x000004002f0b7890 */ /* 0x000fe4000fffe0ff */
[----:B------:R-:W-:Y:S02]  /*6750*/  USHF.L.U32 UR50, UR25, 0x7, URZ ;  /* 0x0000000719327899 */ /* 0x000fe400080006ff */
[----:B------:R-:W-:Y:S05]  /*6760*/  USHF.L.U32 UR49, UR32, 0x6, URZ ;  /* 0x0000000620317899 */ /* 0x000fea00080006ff */
[----:B------:R-:W2:Y:S01]  /*6770*/  @!UP0 LDCU.128 UR12, c[0x0][0xb10] ;  /* 0x00016200ff0c87ac */ /* 0x000ea20008000c00 */
[----:B------:R-:W3:Y:S01]  /*6780*/  @!UP0 LDCU UR5, c[0x0][0xb0c] ;  /* 0x00016180ff0587ac */ /* 0x000ee20008000800 */
[----:B------:R-:W4:Y:S01]  /*6790*/  @!UP0 LDCU UR10, c[0x0][0xb20] ;  /* 0x00016400ff0a87ac */ /* 0x000f220008000800 */
[----:B--2---:R-:W-:Y:S02]  /*67a0*/  UIMAD.WIDE.U32 UR8, UR38, UR12, URZ ;  /* 0x0000000c260872a5 */ /* 0x004fe4000f8e00ff */
[----:B------:R-:W-:Y:S02]  /*67b0*/  UIMAD.WIDE.U32 UR6, UR37, UR15, URZ ;  /* 0x0000000f250672a5 */ /* 0x000fe4000f8e00ff */
[----:B------:R-:W-:Y:S03]  /*67c0*/  @!UP0 UISETP.NE.AND UP1, UPT, UR14, 0x1, UPT ;  /* 0x000000010e00888c */ /* 0x000fe6000bf25270 */
[----:B------:R-:W-:Y:S01]  /*67d0*/  @!UP0 UMOV UR4, UR9 ;  /* 0x0000000900048c82 */ /* 0x000fe20008000000 */
[----:B---3--:R-:W-:Y:S02]  /*67e0*/  @!UP0 UISETP.NE.AND UP2, UPT, UR5, 0x1, UPT ;  /* 0x000000010500888c */ /* 0x008fe4000bf45270 */
[----:B------:R-:W-:Y:S01]  /*67f0*/  @!UP0 USHF.R.U32.HI UR4, URZ, UR13, UR4 ;  /* 0x0000000dff048299 */ /* 0x000fe20008011604 */
[----:B------:R-:W-:Y:S02]  /*6800*/  @!UP0 UMOV UR6, UR7 ;  /* 0x0000000700068c82 */ /* 0x000fe40008000000 */
[----:B----4-:R-:W-:Y:S02]  /*6810*/  @!UP0 USHF.R.U32.HI UR6, URZ, UR10, UR6 ;  /* 0x0000000aff068299 */ /* 0x010fe40008011606 */
[----:B------:R-:W-:Y:S02]  /*6820*/  @!UP0 USEL UR7, UR38, UR4, !UP2 ;  /* 0x0000000426078287 */ /* 0x000fe4000d000000 */
[----:B------:R-:W-:Y:S04]  /*6830*/  @!UP0 USEL UR6, UR37, UR6, !UP1 ;  /* 0x0000000625068287 */ /* 0x000fe8000c800000 */
[----:B------:R-:W-:Y:S02]  /*6840*/  @!UP0 UIADD3 UR4, UPT, UPT, -UR7, UR6, URZ ;  /* 0x0000000607048290 */ /* 0x000fe4000fffe1ff */
[----:B------:R-:W-:Y:S02]  /*6850*/  @!UP0 UIADD3 UR6, UPT, UPT, UR7, -UR6, URZ ;  /* 0x8000000607068290 */ /* 0x000fe4000fffe0ff */
[----:B------:R-:W-:Y:S02]  /*6860*/  @!UP0 UIMAD UR38, UR4, UR5, UR38 ;  /* 0x00000005042682a4 */ /* 0x000fe4000f8e0226 */
[----:B------:R-:W-:Y:S02]  /*6870*/  @!UP0 UIMAD UR37, UR6, UR14, UR37 ;  /* 0x0000000e062582a4 */ /* 0x000fe4000f8e0225 */
[----:B------:R-:W-:Y:S09]  /*6880*/  ULOP3.LUT UP0, URZ, UR11, 0x1b0, URZ, 0xc0, !UPT ;  /* 0x000001b00bff7892 */ /* 0x000ff2000f80c0ff */
[----:B------:R-:W-:Y:S05]  /*6890*/  BRA.U !UP0, `(.L_x_117) ;  /* 0x00000001087c7547 */ /* 0x000fea000b800000 */
[----:B------:R-:W2:Y:S01]  /*68a0*/  LDCU.64 UR8, c[0x4][0x80] ;  /* 0x01001000ff0877ac */ /* 0x000ea20008000a00 */
[----:B------:R-:W-:Y:S01]  /*68b0*/  MOV R2, 0x0 ;  /* 0x0000000000027802 */ /* 0x000fe20000000f00 */
[----:B------:R-:W-:Y:S02]  /*68c0*/  HFMA2 R12, -RZ, RZ, 0, 5.9604644775390625e-08 ;  /* 0x00000001ff0c7431 */ /* 0x000fe400000001ff */
[----:B------:R-:W-:Y:S01]  /*68d0*/  IMAD.MOV.U32 R8, RZ, RZ, 0x70 ;  /* 0x00000070ff087424 */ /* 0x000fe200078e00ff */
[----:B------:R3:W4:Y:S01]  /*68e0*/  LDC.64 R14, c[0x4][R2] ;  /* 0x01000000020e7b82 */ /* 0x0007220000000a00 */
[----:B------:R-:W1:Y:S01]  /*68f0*/  LDCU.64 UR6, c[0x4][0x88] ;  /* 0x01001100ff0677ac */ /* 0x000e620008000a00 */
[----:B------:R-:W-:Y:S01]  /*6900*/  IMAD.MOV.U32 R13, RZ, RZ, RZ ;  /* 0x000000ffff0d7224 */ /* 0x000fe200078e00ff */
[----:B------:R-:W1:Y:S01]  /*6910*/  LDCU.64 UR4, c[0x4][0x8] ;  /* 0x01000100ff0477ac */ /* 0x000e620008000a00 */
[----:B--2---:R-:W-:Y:S01]  /*6920*/  MOV R5, UR9 ;  /* 0x0000000900057c02 */ /* 0x004fe20008000f00 */
[----:B------:R-:W-:Y:S01]  /*6930*/  IMAD.U32 R4, RZ, RZ, UR8 ;  /* 0x00000008ff047e24 */ /* 0x000fe2000f8e00ff */
[----:B-1----:R-:W-:Y:S01]  /*6940*/  MOV R7, UR7 ;  /* 0x0000000700077c02 */ /* 0x002fe20008000f00 */
[----:B------:R-:W-:Y:S01]  /*6950*/  IMAD.U32 R6, RZ, RZ, UR6 ;  /* 0x00000006ff067e24 */ /* 0x000fe2000f8e00ff */
[----:B------:R-:W-:Y:S01]  /*6960*/  MOV R11, UR5 ;  /* 0x00000005000b7c02 */ /* 0x000fe20008000f00 */
[----:B------:R-:W-:Y:S02]  /*6970*/  IMAD.U32 R10, RZ, RZ, UR4 ;  /* 0x00000004ff0a7e24 */ /* 0x000fe4000f8e00ff */
[----:B------:R-:W-:Y:S07]  /*6980*/  LEPC R20, `(.L_x_118) ;  /* 0x000000001014794e */ /* 0x000fee0000000000 */
[----:B---345:R-:W-:Y:S05]  /*6990*/  CALL.ABS.NOINC R14 ;  /* 0x000000000e007343 */ /* 0x038fea0003c00000 */
.L_x_118:
[----:B------:R-:W1:Y:S01]  /*69a0*/  LDCU.64 UR8, c[0x4][0x80] ;  /* 0x01001000ff0877ac */ /* 0x000e620008000a00 */
[----:B------:R-:W2:Y:S01]  /*69b0*/  LDC.64 R2, c[0x4][R2] ;  /* 0x0100000002027b82 */ /* 0x000ea20000000a00 */
[----:B------:R-:W-:Y:S02]  /*69c0*/  HFMA2 R12, -RZ, RZ, 0, 5.9604644775390625e-08 ;  /* 0x00000001ff0c7431 */ /* 0x000fe400000001ff */
[----:B------:R-:W-:Y:S02]  /*69d0*/  IMAD.MOV.U32 R8, RZ, RZ, 0x70 ;  /* 0x00000070ff087424 */ /* 0x000fe400078e00ff */
[----:B------:R-:W-:Y:S01]  /*69e0*/  IMAD.MOV.U32 R13, RZ, RZ, RZ ;  /* 0x000000ffff0d7224 */ /* 0x000fe200078e00ff */
[----:B------:R-:W3:Y:S01]  /*69f0*/  LDCU.64 UR6, c[0x4][0x88] ;  /* 0x01001100ff0677ac */ /* 0x000ee20008000a00 */
[----:B------:R-:W4:Y:S01]  /*6a00*/  LDCU.64 UR4, c[0x4][0x8] ;  /* 0x01000100ff0477ac */ /* 0x000f220008000a00 */
[----:B-1----:R-:W-:Y:S02]  /*6a10*/  MOV R4, UR8 ;  /* 0x0000000800047c02 */ /* 0x002fe40008000f00 */
[----:B------:R-:W-:Y:S02]  /*6a20*/  MOV R5, UR9 ;  /* 0x0000000900057c02 */ /* 0x000fe40008000f00 */
[----:B---3--:R-:W-:Y:S01]  /*6a30*/  MOV R7, UR7 ;  /* 0x0000000700077c02 */ /* 0x008fe20008000f00 */
[----:B------:R-:W-:Y:S01]  /*6a40*/  IMAD.U32 R6, RZ, RZ, UR6 ;  /* 0x00000006ff067e24 */ /* 0x000fe2000f8e00ff */
[----:B----4-:R-:W-:Y:S01]  /*6a50*/  MOV R11, UR5 ;  /* 0x00000005000b7c02 */ /* 0x010fe20008000f00 */
[----:B------:R-:W-:Y:S02]  /*6a60*/  IMAD.U32 R10, RZ, RZ, UR4 ;  /* 0x00000004ff0a7e24 */ /* 0x000fe4000f8e00ff */
[----:B------:R-:W-:Y:S07]  /*6a70*/  LEPC R20, `(.L_x_117) ;  /* 0x000000001014794e */ /* 0x000fee0000000000 */
[----:B--2---:R-:W-:Y:S05]  /*6a80*/  CALL.ABS.NOINC R2 ;  /* 0x0000000002007343 */ /* 0x004fea0003c00000 */
.L_x_117:
[----:B------:R-:W-:Y:S02]  /*6a90*/  R2UR UR6, R88 ;  /* 0x00000000580672ca */ /* 0x000fe400000e0000 */
[----:B------:R-:W-:Y:S02]  /*6aa0*/  R2UR UR5, R100 ;  /* 0x00000000640572ca */ /* 0x000fe400000e0000 */
[----:B------:R-:W-:Y:S02]  /*6ab0*/  R2UR UR4, R99 ;  /* 0x00000000630472ca */ /* 0x000fe400000e0000 */
[----:B------:R-:W-:Y:S02]  /*6ac0*/  ISETP.NE.U32.AND P4, PT, R78, RZ, PT ;  /* 0x000000ff4e00720c */ /* 0x000fe40003f85070 */
[----:B------:R-:W-:Y:S02]  /*6ad0*/  ISETP.NE.U32.AND P2, PT, RZ, UR60, PT ;  /* 0x0000003cff007c0c */ /* 0x000fe4000bf45070 */
[----:B------:R-:W-:Y:S02]  /*6ae0*/  ISETP.NE.AND.EX P4, PT, R79, RZ, PT, P4 ;  /* 0x000000ff4f00720c */ /* 0x000fe40003f85340 */
[----:B------:R-:W-:Y:S01]  /*6af0*/  ISETP.NE.AND.EX P2, PT, RZ, UR61, PT, P2 ;  /* 0x0000003dff007c0c */ /* 0x000fe2000bf45320 */
[----:B------:R-:W-:Y:S02]  /*6b00*/  UISETP.NE.AND UP2, UPT, UR6, URZ, UPT ;  /* 0x000000ff0600728c */ /* 0x000fe4000bf45270 */
[----:B------:R-:W-:Y:S04]  /*6b10*/  UISETP.NE.U32.AND UP0, UPT, UR5, URZ, UPT ;  /* 0x000000ff0500728c */ /* 0x000fe8000bf05070 */
[----:B------:R-:W-:Y:S01]  /*6b20*/  UISETP.NE.AND.EX UP1, UPT, UR4, URZ, UPT, UP0 ;  /* 0x000000ff0400728c */ /* 0x000fe2000bf25300 */
[----:B------:R-:W-:Y:S01]  /*6b30*/  PLOP3.LUT P1, PT, PT, PT, UP2, 0x80, 0x8 ;  /* 0x000000000008781c */ /* 0x000fe20003f2f028 */
[----:B------:R-:W-:Y:S03]  /*6b40*/  UPLOP3.LUT UP0, UPT, UPT, UPT, UPT, 0x40, 0x4 ;  /* 0x000000000004789c */ /* 0x000fe60003f0e870 */
[----:B------:R-:W-:Y:S06]  /*6b50*/  @UP2 UPLOP3.LUT UP0, UPT, UPT, UPT, UP1, 0x80, 0x8 ;  /* 0x000000000008289c */ /* 0x000fec0003f0f010 */
[----:B------:R-:W-:Y:S01]  /*6b60*/  PLOP3.LUT P0, PT, PT, PT, UP0, 0x80, 0x8 ;  /* 0x000000000008781c */ /* 0x000fe20003f0f008 */
[----:B------:R-:W-:Y:S01]  /*6b70*/  @!UPT UIADD3 URZ, UPT, UPT, URZ, URZ, URZ ;  /* 0x000000fffffff290 */ /* 0x000fe2000fffe0ff */
[----:B------:R-:W-:Y:S11]  /*6b80*/  BRA.U !UP1, `(.L_x_119) ;  /* 0x0000000109407547 */ /* 0x000ff6000b800000 */
[----:B------:R-:W-:Y:S01]  /*6b90*/  UISETP.NE.U32.AND UP0, UPT, UR60, URZ, UPT ;  /* 0x000000ff3c00728c */ /* 0x000fe2000bf05070 */
[----:B------:R-:W-:Y:S01]  /*6ba0*/  R2UR UR6, R100 ;  /* 0x00000000640672ca */ /* 0x000fe200000e0000 */
[----:B------:R-:W2:Y:S01]  /*6bb0*/  LDCU.64 UR8, c[0x0][0x358] ;  /* 0x00006b00ff0877ac */ /* 0x000ea20008000a00 */
[----:B------:R-:W-:Y:S02]  /*6bc0*/  HFMA2 R84, -RZ, RZ, 0, 5.9604644775390625e-08 ;  /* 0x00000001ff547431 */ /* 0x000fe400000001ff */
[----:B-1----:R-:W-:Y:S01]  /*6bd0*/  IMAD.MOV.U32 R0, RZ, RZ, 0x1 ;  /* 0x00000001ff007424 */ /* 0x002fe200078e00ff */
[----:B------:R-:W-:Y:S06]  /*6be0*/  UISETP.NE.AND.EX UP0, UPT, UR61, URZ, UPT, UP0 ;  /* 0x000000ff3d00728c */ /* 0x000fec000bf05300 */
[----:B------:R-:W-:Y:S05]  /*6bf0*/  PLOP3.LUT P3, PT, PT, PT, UP0, 0x80, 0x8 ;  /* 0x000000000008781c */ /* 0x000fea0003f6f008 */
[----:B------:R-:W1:Y:S01]  /*6c00*/  @UP0 LDCU.64 UR4, c[0x0][0x888] ;  /* 0x00011100ff0407ac */ /* 0x000e620008000a00 */
[----:B------:R-:W-:Y:S07]  /*6c10*/  @UP0 UIMAD UR6, UR36, UR6, URZ ;  /* 0x00000006240602a4 */ /* 0x000fee000f8e02ff */
[----:B------:R-:W-:Y:S01]  /*6c20*/  @!P3 PRMT R84, R0, 0x7610, R84 ;  /* 0x000076100054b816 */ /* 0x000fe20000000054 */
[----:B-1----:R-:W-:Y:S06]  /*6c30*/  @UP0 UIMAD.WIDE UR4, UR6, 0x4, UR4 ;  /* 0x00000004060408a5 */ /* 0x002fec000f8e0204 */
[----:B------:R-:W-:Y:S02]  /*6c40*/  IMAD.U32 R2, RZ, RZ, UR4 ;  /* 0x00000004ff027e24 */ /* 0x000fe4000f8e00ff */
[----:B------:R-:W-:Y:S03]  /*6c50*/  IMAD.U32 R3, RZ, RZ, UR5 ;  /* 0x00000005ff037e24 */ /* 0x000fe6000f8e00ff */
[----:B------:R-:W1:Y:S02]  /*6c60*/  @!UP0 LDCU UR4, c[0x0][0x880] ;  /* 0x00011000ff0487ac */ /* 0x000e640008000800 */
[----:B--2--5:R2:W5:Y:S02]  /*6c70*/  @P3 LDG.E R41, desc[UR8][R2.64] ;  /* 0x0000000802293981 */ /* 0x024564000c1e1900 */
[----:B-12---:R-:W-:Y:S02]  /*6c80*/  @!P3 MOV R41, UR4 ;  /* 0x000000040029bc02 */ /* 0x006fe40008000f00 */
.L_x_119:
[----:B------:R-:W-:Y:S05]  /*6c90*/  @!P4 BRA `(.L_x_120) ;  /* 0x000000000024c947 */ /* 0x000fea0003800000 */
[----:B------:R-:W-:Y:S01]  /*6ca0*/  ISETP.NE.U32.AND P3, PT, R76, RZ, PT ;  /* 0x000000ff4c00720c */ /* 0x000fe20003f65070 */
[----:B------:R-:W2:Y:S03]  /*6cb0*/  LDCU.64 UR4, c[0x0][0x358] ;  /* 0x00006b00ff0477ac */ /* 0x000ea60008000a00 */
[----:B------:R-:W-:Y:S11]  /*6cc0*/  ISETP.NE.AND.EX P3, PT, R77, RZ, PT, P3 ;  /* 0x000000ff4d00720c */ /* 0x000ff60003f65330 */
[----:B------:R-:W-:Y:S02]  /*6cd0*/  @!UPT UIADD3 URZ, UPT, UPT, URZ, URZ, URZ ;  /* 0x000000fffffff290 */ /* 0x000fe4000fffe0ff */
[----:B------:R-:W3:Y:S01]  /*6ce0*/  @P3 LDC.64 R2, c[0x0][0x8a8] ;  /* 0x00022a00ff023b82 */ /* 0x000ee20000000a00 */
[----:B-1----:R-:W-:Y:S04]  /*6cf0*/  @P3 IMAD R0, R78, UR36, RZ ;  /* 0x000000244e003c24 */ /* 0x002fe8000f8e02ff */
[----:B---3--:R-:W-:Y:S05]  /*6d00*/  @P3 IMAD.WIDE R2, R0, 0x4, R2 ;  /* 0x0000000400023825 */ /* 0x008fea00078e0202 */
[----:B--2--5:R2:W5:Y:S02]  /*6d10*/  @P3 LDG.E R38, desc[UR4][R2.64] ;  /* 0x0000000402263981 */ /* 0x024564000c1e1900 */
[----:B--2---:R-:W3:Y:S02]  /*6d20*/  @!P3 LDC R38, c[0x0][0x8a0] ;  /* 0x00022800ff26bb82 */ /* 0x004ee40000000800 */
.L_x_120:
[----:B-----5:R-:W-:Y:S01]  /*6d30*/  FSETP.NEU.AND P3, PT, R41, RZ, PT ;  /* 0x000000ff2900720b */ /* 0x020fe20003f6d000 */
[----:B------:R-:W-:Y:S01]  /*6d40*/  ULOP3.LUT UR4, UR54, 0x1, URZ, 0x3c, !UPT ;  /* 0x0000000136047892 */ /* 0x000fe2000f8e3cff */
[----:B------:R-:W-:Y:S01]  /*6d50*/  SEL R4, RZ, 0xffffffff, P2 ;  /* 0xffffffffff047807 */ /* 0x000fe20001000000 */
[----:B------:R-:W-:Y:S01]  /*6d60*/  IMAD.U32 R108, RZ, RZ, UR46 ;  /* 0x0000002eff6c7e24 */ /* 0x000fe2000f8e00ff */
[----:B------:R-:W-:Y:S01]  /*6d70*/  @P1 LOP3.LUT P2, RZ, R84, 0xff, RZ, 0xc0, !PT ;  /* 0x000000ff54ff1812 */ /* 0x000fe2000784c0ff */
[----:B------:R-:W-:Y:S01]  /*6d80*/  IMAD.SHL.U32 R81, R93, 0x10, RZ ;  /* 0x000000105d517824 */ /* 0x000fe200078e00ff */
[----:B------:R-:W-:Y:S01]  /*6d90*/  @P1 SEL R3, RZ, 0xffffffff, P3 ;  /* 0xffffffffff031807 */ /* 0x000fe20001800000 */
[----:B------:R-:W-:Y:S01]  /*6da0*/  IMAD.U32 R109, RZ, RZ, UR4 ;  /* 0x00000004ff6d7e24 */ /* 0x000fe2000f8e00ff */
[----:B------:R-:W-:Y:S01]  /*6db0*/  LEA R89, R36, UR47, 0x3 ;  /* 0x0000002f24597c11 */ /* 0x000fe2000f8e18ff */
[----:B------:R-:W-:Y:S01]  /*6dc0*/  IMAD.SHL.U32 R108, R108, 0x2000, RZ ;  /* 0x000020006c6c7824 */ /* 0x000fe200078e00ff */
[----:B------:R-:W-:Y:S01]  /*6dd0*/  @P0 SEL R3, R4, R3, !P2 ;  /* 0x0000000304030207 */ /* 0x000fe20005000000 */
[----:B------:R-:W-:Y:S01]  /*6de0*/  IMAD.SHL.U32 R80, R92, 0x10, RZ ;  /* 0x000000105c507824 */ /* 0x000fe200078e00ff */
[----:B------:R-:W-:Y:S01]  /*6df0*/  SHF.L.U32 R2, R95, 0x1f, RZ ;  /* 0x0000001f5f027819 */ /* 0x000fe200000006ff */
[----:B------:R-:W-:Y:S01]  /*6e00*/  IMAD.IADD R82, R97, 0x1, R108 ;  /* 0x0000000161527824 */ /* 0x000fe200078e026c */
[----:B------:R-:W-:Y:S01]  /*6e10*/  @P1 LOP3.LUT R3, R3, 0x1, RZ, 0xc0, !PT ;  /* 0x0000000103031812 */ /* 0x000fe200078ec0ff */
[----:B------:R-:W-:Y:S01]  /*6e20*/  BSSY B1, `(.L_x_121) ;  /* 0x0000039000017945 */ /* 0x000fe20003800000 */
[----:B------:R-:W-:Y:S01]  /*6e30*/  PLOP3.LUT P2, PT, PT, PT, UP1, 0x80, 0x8 ;  /* 0x000000000008781c */ /* 0x000fe20003f4f018 */
[----:B------:R-:W-:Y:S01]  /*6e40*/  IMAD.IADD R83, R82, 0x1, R81 ;  /* 0x0000000152537824 */ /* 0x000fe200078e0251 */
[----:B------:R-:W-:Y:S01]  /*6e50*/  ISETP.NE.U32.OR P5, PT, R3, 0x1, !P1 ;  /* 0x000000010300780c */ /* 0x000fe20004fa5470 */
[----:B------:R-:W-:Y:S01]  /*6e60*/  IMAD.U32 R3, RZ, RZ, UR46 ;  /* 0x0000002eff037e24 */ /* 0x000fe2000f8e00ff */
[----:B------:R-:W-:Y:S01]  /*6e70*/  LOP3.LUT P4, R90, R84, 0xff, RZ, 0xc0, !PT ;  /* 0x000000ff545a7812 */ /* 0x000fe2000788c0ff */
[----:B------:R-:W-:Y:S01]  /*6e80*/  IMAD.MOV.U32 R103, RZ, RZ, 0x1 ;  /* 0x00000001ff677424 */ /* 0x000fe200078e00ff */
[----:B------:R-:W-:Y:S01]  /*6e90*/  P2R R102, PR, RZ, 0x20 ;  /* 0x00000020ff667803 */ /* 0x000fe20000000000 */
[----:B------:R-:W-:Y:S01]  /*6ea0*/  IMAD R39, R36, 0x40, R37 ;  /* 0x0000004024277824 */ /* 0x000fe200078e0225 */
[----:B-1----:R-:W-:Y:S01]  /*6eb0*/  LEA R0, R3, UR47, 0x3 ;  /* 0x0000002f03007c11 */ /* 0x002fe2000f8e18ff */
[----:B------:R-:W-:Y:S01]  /*6ec0*/  IMAD.U32 R110, RZ, RZ, UR46 ;  /* 0x0000002eff6e7e24 */ /* 0x000fe2000f8e00ff */
[----:B------:R-:W-:Y:S02]  /*6ed0*/  SEL R3, RZ, 0xffffffff, P3 ;  /* 0xffffffffff037807 */ /* 0x000fe40001800000 */
[----:B------:R-:W-:Y:S02]  /*6ee0*/  CS2R R74, SRZ ;  /* 0x00000000004a7805 */ /* 0x000fe4000001ff00 */
[----:B------:R-:W-:Y:S02]  /*6ef0*/  CS2R R72, SRZ ;  /* 0x0000000000487805 */ /* 0x000fe4000001ff00 */
[----:B------:R-:W-:Y:S02]  /*6f00*/  CS2R R66, SRZ ;  /* 0x0000000000427805 */ /* 0x000fe4000001ff00 */
[----:B------:R-:W-:Y:S02]  /*6f10*/  @P2 SEL R3, R4, R3, !P4 ;  /* 0x0000000304032207 */ /* 0x000fe40006000000 */
[----:B------:R-:W-:Y:S02]  /*6f20*/  CS2R R64, SRZ ;  /* 0x0000000000407805 */ /* 0x000fe4000001ff00 */
[----:B------:R-:W-:Y:S02]  /*6f30*/  @P5 SHF.L.U32 R5, R109, 0x1f, RZ ;  /* 0x0000001f6d055819 */ /* 0x000fe400000006ff */
[----:B------:R-:W-:Y:S02]  /*6f40*/  CS2R R58, SRZ ;  /* 0x00000000003a7805 */ /* 0x000fe4000001ff00 */
[----:B------:R-:W-:Y:S02]  /*6f50*/  LOP3.LUT R3, R3, 0x1, RZ, 0xc0, !PT ;  /* 0x0000000103037812 */ /* 0x000fe400078ec0ff */
[----:B------:R-:W-:Y:S01]  /*6f60*/  CS2R R56, SRZ ;  /* 0x0000000000387805 */ /* 0x000fe2000001ff00 */
[----:B------:R-:W1:Y:S01]  /*6f70*/  @P5 SYNCS.PHASECHK.TRANS64.TRYWAIT P1, [R0+URZ+0x140], R5 ;  /* 0x00014005000055a7 */ /* 0x000e6200080211ff */
[----:B------:R-:W-:Y:S02]  /*6f80*/  CS2R R50, SRZ ;  /* 0x0000000000327805 */ /* 0x000fe4000001ff00 */
[----:B------:R-:W-:Y:S02]  /*6f90*/  ISETP.NE.U32.AND P2, PT, R3, 0x1, PT ;  /* 0x000000010300780c */ /* 0x000fe40003f45070 */
[----:B------:R-:W-:Y:S01]  /*6fa0*/  CS2R R48, SRZ ;  /* 0x0000000000307805 */ /* 0x000fe2000001ff00 */
[----:B------:R-:W-:Y:S01]  /*6fb0*/  IMAD.IADD R47, R82, 0x1, R80 ;  /* 0x00000001522f7824 */ /* 0x000fe200078e0250 */
[----:B------:R-:W-:Y:S01]  /*6fc0*/  P2R R111, PR, RZ, 0x4 ;  /* 0x00000004ff6f7803 */ /* 0x000fe20000000000 */
[----:B------:R-:W-:Y:S01]  /*6fd0*/  IMAD.IADD R46, R96, 0x1, R83 ;  /* 0x00000001602e7824 */ /* 0x000fe200078e0253 */
[----:B------:R2:W4:Y:S01]  /*6fe0*/  SYNCS.PHASECHK.TRANS64.TRYWAIT P0, [R89+URZ+0x1a0], R2 ;  /* 0x0001a002590075a7 */ /* 0x00052200080011ff */
[----:B-1----:R-:W-:Y:S01]  /*6ff0*/  @P5 SEL R103, RZ, 0x1, !P1 ;  /* 0x00000001ff675807 */ /* 0x002fe20004800000 */
[----:B--2---:R-:W-:Y:S06]  /*7000*/  @!P5 BRA `(.L_x_122) ;  /* 0x000000000068d947 */ /* 0x004fec0003800000 */
[----:B------:R-:W-:Y:S01]  /*7010*/  ISETP.NE.AND P1, PT, R103, RZ, PT ;  /* 0x000000ff6700720c */ /* 0x000fe20003f25270 */
[----:B------:R-:W-:Y:S01]  /*7020*/  BSSY B0, `(.L_x_123) ;  /* 0x000000d000007945 */ /* 0x000fe20003800000 */
[----:B------:R-:W-:Y:S02]  /*7030*/  CS2R R50, SRZ ;  /* 0x0000000000327805 */ /* 0x000fe4000001ff00 */
[----:B------:R-:W-:Y:S02]  /*7040*/  CS2R R48, SRZ ;  /* 0x0000000000307805 */ /* 0x000fe4000001ff00 */
[----:B------:R-:W-:Y:S02]  /*7050*/  CS2R R58, SRZ ;  /* 0x00000000003a7805 */ /* 0x000fe4000001ff00 */
[----:B------:R-:W-:Y:S02]  /*7060*/  CS2R R56, SRZ ;  /* 0x0000000000387805 */ /* 0x000fe4000001ff00 */
[----:B------:R-:W-:Y:S02]  /*7070*/  CS2R R66, SRZ ;  /* 0x0000000000427805 */ /* 0x000fe4000001ff00 */
[----:B------:R-:W-:Y:S02]  /*7080*/  CS2R R64, SRZ ;  /* 0x0000000000407805 */ /* 0x000fe4000001ff00 */
[----:B------:R-:W-:Y:S02]  /*7090*/  CS2R R74, SRZ ;  /* 0x00000000004a7805 */ /* 0x000fe4000001ff00 */
[----:B------:R-:W-:Y:S01]  /*70a0*/  CS2R R72, SRZ ;  /* 0x0000000000487805 */ /* 0x000fe2000001ff00 */
[----:B------:R-:W-:Y:S06]  /*70b0*/  @P1 BRA `(.L_x_124) ;  /* 0x00000000000c1947 */ /* 0x000fec0003800000 */
[----:B------:R-:W-:Y:S04]  /*70c0*/  SHF.L.U32 R3, R109, 0x1f, RZ ;  /* 0x0000001f6d037819 */ /* 0x000fe800000006ff */
[----:B------:R-:W1:Y:S02]  /*70d0*/  SYNCS.PHASECHK.TRANS64.TRYWAIT P1, [R0+URZ+0x140], R3 ;  /* 0x00014003000075a7 */ /* 0x000e6400080211ff */
[----:B-1----:R-:W-:Y:S05]  /*70e0*/  @!P1 BRA `(.L_x_125) ;  /* 0x0000002c00389947 */ /* 0x002fea0003800000 */
.L_x_124:
[----:B------:R-:W-:Y:S05]  /*70f0*/  BSYNC B0 ;  /* 0x0000000000007941 */ /* 0x000fea0003800000 */
.L_x_123:
[----:B------:R-:W-:Y:S01]  /*7100*/  ISETP.NE.AND P1, PT, R111, RZ, PT ;  /* 0x000000ff6f00720c */ /* 0x000fe20003f25270 */
[----:B------:R-:W-:Y:S04]  /*7110*/  UIADD3 UR4, UPT, UPT, UR46, 0x1, URZ ;  /* 0x000000012e047890 */ /* 0x000fe8000fffe0ff */
[----:B------:R-:W-:Y:S04]  /*7120*/  UISETP.NE.AND UP0, UPT, UR4, 0x3, UPT ;  /* 0x000000030400788c */ /* 0x000fe8000bf05270 */
[----:B------:R-:W-:Y:S02]  /*7130*/  USEL UR5, URZ, 0x1, UP0 ;  /* 0x00000001ff057887 */ /* 0x000fe40008000000 */
[----:B------:R-:W-:Y:S02]  /*7140*/  USEL UR4, UR4, URZ, UP0 ;  /* 0x000000ff04047287 */ /* 0x000fe40008000000 */
[----:B------:R2:W1:Y:S02]  /*7150*/  @P1 LDS.128 R48, [R82] ;  /* 0x0000000052301984 */ /* 0x0004640000000c00 */
[----:B------:R-:W-:Y:S02]  /*7160*/  LOP3.LUT R109, R109, UR5, RZ, 0x3c, !PT ;  /* 0x000000056d6d7c12 */ /* 0x000fe4000f8e3cff */
[----:B------:R2:W1:Y:S01]  /*7170*/  @P1 LDS.128 R56, [R83+0x10] ;  /* 0x0000100053381984 */ /* 0x0004620000000c00 */
[----:B------:R-:W-:Y:S03]  /*7180*/  IMAD.U32 R110, RZ, RZ, UR4 ;  /* 0x00000004ff6e7e24 */ /* 0x000fe6000f8e00ff */
[----:B------:R2:W1:Y:S04]  /*7190*/  @P1 LDS.128 R64, [R47+0x20] ;  /* 0x000020002f401984 */ /* 0x0004680000000c00 */
[----:B------:R2:W1:Y:S02]  /*71a0*/  @P1 LDS.128 R72, [R46+0x10] ;  /* 0x000010002e481984 */ /* 0x0004640000000c00 */
.L_x_122:
[----:B------:R-:W-:Y:S05]  /*71b0*/  BSYNC B1 ;  /* 0x0000000000017941 */ /* 0x000fea0003800000 */
.L_x_121:
[----:B-1----:R-:W-:Y:S04]  /*71c0*/  SHF.R.U32.HI R0, RZ, 0x15, R39 ;  /* 0x00000015ff007819 */ /* 0x002fe80000011627 */
[----:B------:R-:W-:Y:S01]  /*71d0*/  LOP3.LUT P1, RZ, R0, 0x3, R85, 0x48, !PT ;  /* 0x0000000300ff7812 */ /* 0x000fe20007824855 */
[----:B------:R-:W-:Y:S01]  /*71e0*/  @!UPT UIADD3 URZ, UPT, UPT, URZ, URZ, URZ ;  /* 0x000000fffffff290 */ /* 0x000fe2000fffe0ff */
[----:B----4-:R-:W-:Y:S11]  /*71f0*/  @P0 BRA `(.L_x_126) ;  /* 0x0000000000080947 */ /* 0x010ff60003800000 */
[----:B------:R-:W1:Y:S02]  /*7200*/  SYNCS.PHASECHK.TRANS64.TRYWAIT P0, [R89+URZ+0x1a0], R2 ;  /* 0x0001a002590075a7 */ /* 0x000e6400080011ff */
[----:B-1----:R-:W-:Y:S05]  /*7210*/  @!P0 BRA `(.L_x_127) ;  /* 0x0000002c00008947 */ /* 0x002fea0003800000 */
.L_x_126:
[----:B------:R-:W-:Y:S05]  /*7220*/  @!P1 BRA `(.L_x_128) ;  /* 0x0000000000409947 */ /* 0x000fea0003800000 */
[----:B------:R-:W4:Y:S01]  /*7230*/  LDCU.64 UR8, c[0x4][0x70] ;  /* 0x01000e00ff0877ac */ /* 0x000f220008000a00 */
[----:B------:R-:W-:Y:S01]  /*7240*/  MOV R3, 0x0 ;  /* 0x0000000000037802 */ /* 0x000fe20000000f00 */
[----:B------:R-:W-:Y:S02]  /*7250*/  HFMA2 R12, -RZ, RZ, 0, 5.9604644775390625e-08 ;  /* 0x00000001ff0c7431 */ /* 0x000fe400000001ff */
[----:B------:R-:W-:Y:S02]  /*7260*/  IMAD.MOV.U32 R8, RZ, RZ, 0x192 ;  /* 0x00000192ff087424 */ /* 0x000fe400078e00ff */
[----:B------:R-:W-:Y:S01]  /*7270*/  IMAD.MOV.U32 R13, RZ, RZ, RZ ;  /* 0x000000ffff0d7224 */ /* 0x000fe200078e00ff */
[----:B------:R-:W5:Y:S01]  /*7280*/  LDCU.64 UR6, c[0x4][0x78] ;  /* 0x01000f00ff0677ac */ /* 0x000f620008000a00 */
[----:B-1----:R-:W1:Y:S01]  /*7290*/  LDC.64 R2, c[0x4][R3] ;  /* 0x0100000003027b82 */ /* 0x002e620000000a00 */
[----:B------:R-:W2:Y:S01]  /*72a0*/  LDCU.64 UR4, c[0x4][0x10] ;  /* 0x01000200ff0477ac */ /* 0x000ea20008000a00 */
[----:B----4-:R-:W-:Y:S01]  /*72b0*/  MOV R5, UR9 ;  /* 0x0000000900057c02 */ /* 0x010fe20008000f00 */
[----:B------:R-:W-:Y:S01]  /*72c0*/  IMAD.U32 R4, RZ, RZ, UR8 ;  /* 0x00000008ff047e24 */ /* 0x000fe2000f8e00ff */
[----:B-----5:R-:W-:Y:S01]  /*72d0*/  MOV R7, UR7 ;  /* 0x0000000700077c02 */ /* 0x020fe20008000f00 */
[----:B------:R-:W-:Y:S01]  /*72e0*/  IMAD.U32 R6, RZ, RZ, UR6 ;  /* 0x00000006ff067e24 */ /* 0x000fe2000f8e00ff */
[----:B--2---:R-:W-:Y:S01]  /*72f0*/  MOV R11, UR5 ;  /* 0x00000005000b7c02 */ /* 0x004fe20008000f00 */
[----:B------:R-:W-:Y:S02]  /*7300*/  IMAD.U32 R10, RZ, RZ, UR4 ;  /* 0x00000004ff0a7e24 */ /* 0x000fe4000f8e00ff */
[----:B------:R-:W-:Y:S07]  /*7310*/  LEPC R20, `(.L_x_128) ;  /* 0x000000001014794e */ /* 0x000fee0000000000 */
[----:B-1-3--:R-:W-:Y:S05]  /*7320*/  CALL.ABS.NOINC R2 ;  /* 0x0000000002007343 */ /* 0x00afea0003c00000 */
.L_x_128:
[C---:B------:R-:W-:Y:S01]  /*7330*/  SHF.L.U32 R40, R48.reuse, 0x10, RZ ;  /* 0x0000001030287819 */ /* 0x040fe200000006ff */
[----:B------:R-:W-:Y:S05]  /*7340*/  WARPSYNC.ALL ;  /* 0x0000000000007948 */ /* 0x000fea0003800000 */
[----:B------:R-:W-:Y:S01]  /*7350*/  R2UR UR4, R39 ;  /* 0x00000000270472ca */ /* 0x000fe200000e0000 */
[----:B------:R-:W-:Y:S01]  /*7360*/  BSSY.RECONVERGENT B0, `(.L_x_129) ;  /* 0x0000087000007945 */ /* 0x000fe20003800200 */
[----:B------:R-:W-:Y:S02]  /*7370*/  LOP3.LUT R43, R48, 0xffff0000, RZ, 0xc0, !PT ;  /* 0xffff0000302b7812 */ /* 0x000fe400078ec0ff */
[----:B------:R-:W-:Y:S02]  /*7380*/  SHF.L.U32 R42, R49, 0x10, RZ ;  /* 0x00000010312a7819 */ /* 0x000fe400000006ff */
[----:B------:R-:W-:Y:S02]  /*7390*/  SHF.L.U32 R45, R51, 0x10, RZ ;  /* 0x00000010332d7819 */ /* 0x000fe400000006ff */
[----:B------:R-:W-:Y:S02]  /*73a0*/  LOP3.LUT R44, R75, 0xffff0000, RZ, 0xc0, !PT ;  /* 0xffff00004b2c7812 */ /* 0x000fe400078ec0ff */
[----:B------:R-:W-:Y:S03]  /*73b0*/  ISETP.NE.AND P0, PT, R98, RZ, PT ;  /* 0x000000ff6200720c */ /* 0x000fe60003f05270 */
[----:B------:R-:W3:Y:S02]  /*73c0*/  LDTM.x32 R4, tmem[UR4] ;  /* 0x00000004000479ee */ /* 0x000ee400082c0000 */
[C---:B---3--:R-:W-:Y:S01]  /*73d0*/  FMUL R0, R38.reuse, R4 ;  /* 0x0000000426007220 */ /* 0x048fe20000400000 */
[C---:B-1----:R-:W-:Y:S01]  /*73e0*/  FMUL R2, R38.reuse, R5 ;  /* 0x0000000526027220 */ /* 0x042fe20000400000 */
[C---:B------:R-:W-:Y:S01]  /*73f0*/  FMUL R3, R38.reuse, R6 ;  /* 0x0000000626037220 */ /* 0x040fe20000400000 */
[----:B------:R-:W-:Y:S01]  /*7400*/  FMUL R7, R38, R7 ;  /* 0x0000000726077220 */ /* 0x000fe20000400000 */
[----:B------:R-:W-:Y:S01]  /*7410*/  FFMA R0, R41, R40, R0 ;  /* 0x0000002829007223 */ /* 0x000fe20000000000 */
[----:B------:R-:W-:Y:S01]  /*7420*/  LOP3.LUT R40, R49, 0xffff0000, RZ, 0xc0, !PT ;  /* 0xffff000031287812 */ /* 0x000fe200078ec0ff */
[C---:B------:R-:W-:Y:S01]  /*7430*/  FFMA R2, R41.reuse, R43, R2 ;  /* 0x0000002b29027223 */ /* 0x040fe20000000002 */
[C---:B------:R-:W-:Y:S01]  /*7440*/  SHF.L.U32 R43, R50.reuse, 0x10, RZ ;  /* 0x00000010322b7819 */ /* 0x040fe200000006ff */
[C---:B------:R-:W-:Y:S01]  /*7450*/  FFMA R3, R41.reuse, R42, R3 ;  /* 0x0000002a29037223 */ /* 0x040fe20000000003 */
[----:B------:R-:W-:Y:S01]  /*7460*/  LOP3.LUT R42, R50, 0xffff0000, RZ, 0xc0, !PT ;  /* 0xffff0000322a7812 */ /* 0x000fe200078ec0ff */
[----:B------:R-:W-:Y:S01]  /*7470*/  FMUL R4, R38, R8 ;  /* 0x0000000826047220 */ /* 0x000fe20000400000 */
[----:B------:R-:W-:Y:S01]  /*7480*/  F2FP.BF16.F32.PACK_AB R52, R2, R0 ;  /* 0x000000000234723e */ /* 0x000fe200000010ff */
[----:B------:R-:W-:Y:S01]  /*7490*/  FFMA R7, R41, R40, R7 ;  /* 0x0000002829077223 */ /* 0x000fe20000000007 */
[----:B------:R-:W-:Y:S01]  /*74a0*/  LOP3.LUT R40, R51, 0xffff0000, RZ, 0xc0, !PT ;  /* 0xffff000033287812 */ /* 0x000fe200078ec0ff */
[C---:B------:R-:W-:Y:S01]  /*74b0*/  FMUL R5, R38.reuse, R9 ;  /* 0x0000000926057220 */ /* 0x040fe20000400000 */
[C---:B------:R-:W-:Y:S01]  /*74c0*/  FMUL R6, R38.reuse, R10 ;  /* 0x0000000a26067220 */ /* 0x040fe20000400000 */
[----:B------:R-:W-:Y:S01]  /*74d0*/  FMUL R11, R38, R11 ;  /* 0x0000000b260b7220 */ /* 0x000fe20000400000 */
[----:B------:R-:W-:Y:S01]  /*74e0*/  F2FP.BF16.F32.PACK_AB R53, R7, R3 ;  /* 0x000000030735723e */ /* 0x000fe200000010ff */
[C---:B------:R-:W-:Y:S01]  /*74f0*/  FFMA R4, R41.reuse, R43, R4 ;  /* 0x0000002b29047223 */ /* 0x040fe20000000004 */
[C---:B------:R-:W-:Y:S01]  /*7500*/  SHF.L.U32 R43, R56.reuse, 0x10, RZ ;  /* 0x00000010382b7819 */ /* 0x040fe200000006ff */
[----:B------:R-:W-:Y:S01]  /*7510*/  FFMA R5, R41, R42, R5 ;  /* 0x0000002a29057223 */ /* 0x000fe20000000005 */
[----:B------:R-:W-:Y:S01]  /*7520*/  LOP3.LUT R42, R57, 0xffff0000, RZ, 0xc0, !PT ;  /* 0xffff0000392a7812 */ /* 0x000fe200078ec0ff */
[----:B------:R-:W-:Y:S01]  /*7530*/  FFMA R6, R41, R45, R6 ;  /* 0x0000002d29067223 */ /* 0x000fe20000000006 */
[----:B------:R-:W-:Y:S01]  /*7540*/  SHF.L.U32 R45, R57, 0x10, RZ ;  /* 0x00000010392d7819 */ /* 0x000fe200000006ff */
[----:B------:R-:W-:Y:S01]  /*7550*/  FFMA R11, R41, R40, R11 ;  /* 0x00000028290b7223 */ /* 0x000fe2000000000b */
[----:B------:R-:W-:Y:S01]  /*7560*/  LOP3.LUT R40, R56, 0xffff0000, RZ, 0xc0, !PT ;  /* 0xffff000038287812 */ /* 0x000fe200078ec0ff */
[C---:B------:R-:W-:Y:S01]  /*7570*/  FMUL R8, R38.reuse, R12 ;  /* 0x0000000c26087220 */ /* 0x040fe20000400000 */
[----:B------:R-:W-:Y:S01]  /*7580*/  F2FP.BF16.F32.PACK_AB R54, R5, R4 ;  /* 0x000000040536723e */ /* 0x000fe200000010ff */
[C---:B------:R-:W-:Y:S01]  /*7590*/  FMUL R9, R38.reuse, R13 ;  /* 0x0000000d26097220 */ /* 0x040fe20000400000 */
[----:B------:R-:W-:Y:S01]  /*75a0*/  F2FP.BF16.F32.PACK_AB R55, R11, R6 ;  /* 0x000000060b37723e */ /* 0x000fe200000010ff */
[C---:B------:R-:W-:Y:S01]  /*75b0*/  FMUL R10, R38.reuse, R14 ;  /* 0x0000000e260a7220 */ /* 0x040fe20000400000 */
[----:B------:R-:W-:Y:S01]  /*75c0*/  FMUL R15, R38, R15 ;  /* 0x0000000f260f7220 */ /* 0x000fe20000400000 */
[----:B------:R-:W-:Y:S01]  /*75d0*/  FFMA R8, R41, R43, R8 ;  /* 0x0000002b29087223 */ /* 0x000fe20000000008 */
[----:B------:R-:W-:Y:S01]  /*75e0*/  SHF.L.U32 R43, R59, 0x10, RZ ;  /* 0x000000103b2b7819 */ /* 0x000fe200000006ff */
[C---:B------:R-:W-:Y:S01]  /*75f0*/  FFMA R9, R41.reuse, R40, R9 ;  /* 0x0000002829097223 */ /* 0x040fe20000000009 */
[C---:B------:R-:W-:Y:S01]  /*7600*/  SHF.L.U32 R40, R58.reuse, 0x10, RZ ;  /* 0x000000103a287819 */ /* 0x040fe200000006ff */
        /* <DEDUP_REMOVED lines=8> */
[----:B------:R-:W-:Y:S01]  /*7690*/  FMUL R14, R38, R18 ;  /* 0x00000012260e7220 */ /* 0x000fe20000400000 */
[----:B------:R-:W-:Y:S01]  /*76a0*/  FFMA R12, R41, R40, R12 ;  /* 0x00000028290c7223 */ /* 0x000fe2000000000c */
[----:B------:R-:W-:Y:S01]  /*76b0*/  LOP3.LUT R40, R59, 0xffff0000, RZ, 0xc0, !PT ;  /* 0xffff00003b287812 */ /* 0x000fe200078ec0ff */
[C---:B------:R-:W-:Y:S01]  /*76c0*/  FFMA R13, R41.reuse, R42, R13 ;  /* 0x0000002a290d7223 */ /* 0x040fe2000000000d */
[----:B------:R-:W-:Y:S01]  /*76d0*/  LOP3.LUT R42, R64, 0xffff0000, RZ, 0xc0, !PT ;  /* 0xffff0000402a7812 */ /* 0x000fe200078ec0ff */
[----:B------:R-:W-:Y:S01]  /*76e0*/  FMUL R19, R38, R19 ;  /* 0x0000001326137220 */ /* 0x000fe20000400000 */
[----:B------:R-:W-:Y:S01]  /*76f0*/  FFMA R14, R41, R43, R14 ;  /* 0x0000002b290e7223 */ /* 0x000fe2000000000e */
[----:B------:R-:W-:Y:S01]  /*7700*/  SHF.L.U32 R43, R64, 0x10, RZ ;  /* 0x00000010402b7819 */ /* 0x000fe200000006ff */
[----:B------:R1:W-:Y:S01]  /*7710*/  STS.128 [R82], R52 ;  /* 0x0000003452007388 */ /* 0x0003e20000000c00 */
[----:B------:R-:W-:Y:S01]  /*7720*/  F2FP.BF16.F32.PACK_AB R62, R13, R12 ;  /* 0x0000000c0d3e723e */ /* 0x000fe200000010ff */
[C---:B------:R-:W-:Y:S01]  /*7730*/  FMUL R16, R38.reuse, R20 ;  /* 0x0000001426107220 */ /* 0x040fe20000400000 */
        /* <DEDUP_REMOVED lines=8> */
[C---:B------:R-:W-:Y:S01]  /*77c0*/  FFMA R17, R41.reuse, R42, R17 ;  /* 0x0000002a29117223 */ /* 0x040fe20000000011 */
[----:B------:R-:W-:Y:S01]  /*77d0*/  FFMA R18, R41, R45, R18 ;  /* 0x0000002d29127223 */ /* 0x000fe20000000012 */
[----:B------:R1:W-:Y:S01]  /*77e0*/  STS.128 [R83+0x10], R60 ;  /* 0x0000103c53007388 */ /* 0x0003e20000000c00 */
[----:B------:R-:W-:Y:S01]  /*77f0*/  SHF.L.U32 R45, R67, 0x10, RZ ;  /* 0x00000010432d7819 */ /* 0x000fe200000006ff */
[----:B------:R-:W-:Y:S01]  /*7800*/  FFMA R23, R41, R40, R23 ;  /* 0x0000002829177223 */ /* 0x000fe20000000017 */
[----:B------:R-:W-:Y:S01]  /*7810*/  LOP3.LUT R40, R66, 0xffff0000, RZ, 0xc0, !PT ;  /* 0xffff000042287812 */ /* 0x000fe200078ec0ff */
[C---:B------:R-:W-:Y:S01]  /*7820*/  FMUL R20, R38.reuse, R24 ;  /* 0x0000001826147220 */ /* 0x040fe20000400000 */
[----:B------:R-:W-:Y:S01]  /*7830*/  LOP3.LUT R42, R67, 0xffff0000, RZ, 0xc0, !PT ;  /* 0xffff0000432a7812 */ /* 0x000fe200078ec0ff */
[C---:B------:R-:W-:Y:S01]  /*7840*/  FMUL R21, R38.reuse, R25 ;  /* 0x0000001926157220 */ /* 0x040fe20000400000 */
[----:B------:R-:W-:Y:S01]  /*7850*/  F2FP.BF16.F32.PACK_AB R68, R17, R16 ;  /* 0x000000101144723e */ /* 0x000fe200000010ff */
[C---:B------:R-:W-:Y:S01]  /*7860*/  FMUL R22, R38.reuse, R26 ;  /* 0x0000001a26167220 */ /* 0x040fe20000400000 */
[----:B------:R-:W-:Y:S01]  /*7870*/  FMUL R27, R38, R27 ;  /* 0x0000001b261b7220 */ /* 0x000fe20000400000 */
[C---:B------:R-:W-:Y:S01]  /*7880*/  FFMA R20, R41.reuse, R43, R20 ;  /* 0x0000002b29147223 */ /* 0x040fe20000000014 */
[C---:B------:R-:W-:Y:S01]  /*7890*/  FFMA R21, R41.reuse, R40, R21 ;  /* 0x0000002829157223 */ /* 0x040fe20000000015 */
[C---:B------:R-:W-:Y:S01]  /*78a0*/  FFMA R22, R41.reuse, R45, R22 ;  /* 0x0000002d29167223 */ /* 0x040fe20000000016 */
[----:B------:R-:W-:Y:S01]  /*78b0*/  FFMA R27, R41, R42, R27 ;  /* 0x0000002a291b7223 */ /* 0x000fe2000000001b */
[----:B------:R-:W-:Y:S01]  /*78c0*/  SHF.L.U32 R40, R72, 0x10, RZ ;  /* 0x0000001048287819 */ /* 0x000fe200000006ff */
[----:B------:R-:W-:Y:S01]  /*78d0*/  FMUL R24, R38, R28 ;  /* 0x0000001c26187220 */ /* 0x000fe20000400000 */
[----:B------:R-:W-:Y:S01]  /*78e0*/  LOP3.LUT R42, R72, 0xffff0000, RZ, 0xc0, !PT ;  /* 0xffff0000482a7812 */ /* 0x000fe200078ec0ff */
[C---:B------:R-:W-:Y:S01]  /*78f0*/  FMUL R25, R38.reuse, R29 ;  /* 0x0000001d26197220 */ /* 0x040fe20000400000 */
[----:B------:R-:W-:Y:S01]  /*7900*/  SHF.L.U32 R43, R73, 0x10, RZ ;  /* 0x00000010492b7819 */ /* 0x000fe200000006ff */
[C---:B------:R-:W-:Y:S01]  /*7910*/  FMUL R26, R38.reuse, R30 ;  /* 0x0000001e261a7220 */ /* 0x040fe20000400000 */
[C---:B------:R-:W-:Y:S01]  /*7920*/  FFMA R24, R41.reuse, R40, R24 ;  /* 0x0000002829187223 */ /* 0x040fe20000000018 */
[----:B------:R-:W-:Y:S01]  /*7930*/  FFMA R25, R41, R42, R25 ;  /* 0x0000002a29197223 */ /* 0x000fe20000000019 */
[----:B------:R-:W-:Y:S01]  /*7940*/  LOP3.LUT R40, R73, 0xffff0000, RZ, 0xc0, !PT ;  /* 0xffff000049287812 */ /* 0x000fe200078ec0ff */
[----:B------:R-:W-:Y:S01]  /*7950*/  FFMA R26, R41, R43, R26 ;  /* 0x0000002b291a7223 */ /* 0x000fe2000000001a */
[----:B------:R-:W-:Y:S01]  /*7960*/  FMUL R31, R38, R31 ;  /* 0x0000001f261f7220 */ /* 0x000fe20000400000 */
[----:B------:R-:W-:Y:S01]  /*7970*/  SHF.L.U32 R43, R74, 0x10, RZ ;  /* 0x000000104a2b7819 */ /* 0x000fe200000006ff */
[----:B------:R-:W-:Y:S01]  /*7980*/  FMUL R28, R38, R32 ;  /* 0x00000020261c7220 */ /* 0x000fe20000400000 */
[----:B------:R-:W-:Y:S01]  /*7990*/  LOP3.LUT R42, R74, 0xffff0000, RZ, 0xc0, !PT ;  /* 0xffff00004a2a7812 */ /* 0x000fe200078ec0ff */
[C---:B------:R-:W-:Y:S01]  /*79a0*/  FMUL R29, R38.reuse, R33 ;  /* 0x00000021261d7220 */ /* 0x040fe20000400000 */
[----:B------:R-:W-:Y:S01]  /*79b0*/  SHF.L.U32 R45, R75, 0x10, RZ ;  /* 0x000000104b2d7819 */ /* 0x000fe200000006ff */
[C---:B------:R-:W-:Y:S01]  /*79c0*/  FMUL R30, R38.reuse, R34 ;  /* 0x00000022261e7220 */ /* 0x040fe20000400000 */
[----:B------:R-:W-:Y:S01]  /*79d0*/  FFMA R31, R41, R40, R31 ;  /* 0x00000028291f7223 */ /* 0x000fe2000000001f */
[----:B------:R-:W-:Y:S01]  /*79e0*/  FMUL R35, R38, R35 ;  /* 0x0000002326237220 */ /* 0x000fe20000400000 */
[----:B------:R-:W-:Y:S01]  /*79f0*/  F2FP.BF16.F32.PACK_AB R69, R23, R18 ;  /* 0x000000121745723e */ /* 0x000fe200000010ff */
[----:B------:R-:W-:Y:S01]  /*7a00*/  FFMA R28, R41, R43, R28 ;  /* 0x0000002b291c7223 */ /* 0x000fe2000000001c */
[----:B------:R-:W-:Y:S01]  /*7a10*/  F2FP.BF16.F32.PACK_AB R70, R21, R20 ;  /* 0x000000141546723e */ /* 0x000fe200000010ff */
[----:B------:R-:W-:Y:S01]  /*7a20*/  FFMA R29, R41, R42, R29 ;  /* 0x0000002a291d7223 */ /* 0x000fe2000000001d */
[----:B------:R-:W-:Y:S01]  /*7a30*/  F2FP.BF16.F32.PACK_AB R71, R27, R22 ;  /* 0x000000161b47723e */ /* 0x000fe200000010ff */
[C---:B------:R-:W-:Y:S01]  /*7a40*/  FFMA R30, R41.reuse, R45, R30 ;  /* 0x0000002d291e7223 */ /* 0x040fe2000000001e */
[----:B------:R-:W-:Y:S01]  /*7a50*/  FFMA R35, R41, R44, R35 ;  /* 0x0000002c29237223 */ /* 0x000fe20000000023 */
[----:B------:R-:W-:Y:S02]  /*7a60*/  F2FP.BF16.F32.PACK_AB R104, R25, R24 ;  /* 0x000000181968723e */ /* 0x000fe400000010ff */
[----:B------:R1:W-:Y:S01]  /*7a70*/  STS.128 [R47+0x20], R68 ;  /* 0x000020442f007388 */ /* 0x0003e20000000c00 */
[----:B------:R-:W-:Y:S02]  /*7a80*/  F2FP.BF16.F32.PACK_AB R105, R31, R26 ;  /* 0x0000001a1f69723e */ /* 0x000fe400000010ff */
[----:B------:R-:W-:Y:S02]  /*7a90*/  F2FP.BF16.F32.PACK_AB R106, R29, R28 ;  /* 0x0000001c1d6a723e */ /* 0x000fe400000010ff */
[----:B------:R-:W-:Y:S05]  /*7aa0*/  F2FP.BF16.F32.PACK_AB R107, R35, R30 ;  /* 0x0000001e236b723e */ /* 0x000fea00000010ff */
[----:B------:R1:W-:Y:S01]  /*7ab0*/  STS.128 [R46+0x10], R104 ;  /* 0x000010682e007388 */ /* 0x0003e20000000c00 */
[----:B------:R-:W-:Y:S01]  /*7ac0*/  @!PT LDS RZ, [RZ] ;  /* 0x00000000fffff984 */ /* 0x000fe20000000800 */
[----:B------:R-:W-:Y:S01]  /*7ad0*/  @!PT LDS RZ, [RZ] ;  /* 0x00000000fffff984 */ /* 0x000fe20000000800 */
[----:B------:R-:W-:Y:S01]  /*7ae0*/  @!PT LDS RZ, [RZ] ;  /* 0x00000000fffff984 */ /* 0x000fe20000000800 */
[----:B------:R-:W-:Y:S01]  /*7af0*/  @!PT LDS RZ, [RZ] ;  /* 0x00000000fffff984 */ /* 0x000fe20000000800 */
[----:B------:R3:W-:Y:S07]  /*7b00*/  MEMBAR.ALL.CTA ;  /* 0x0000000000007992 */ /* 0x0007ee0000008000 */
[----:B---3--:R-:W3:Y:S02]  /*7b10*/  FENCE.VIEW.ASYNC.S ;  /* 0x00000000000073c6 */ /* 0x008ee40000000000 */
[----:B---3--:R-:W-:Y:S06]  /*7b20*/  BAR.SYNC.DEFER_BLOCKING 0x1, 0x80 ;  /* 0x0042000000007b1d */ /* 0x008fec0000010000 */
[----:B------:R-:W-:Y:S05]  /*7b30*/  @P0 BRA `(.L_x_130) ;  /* 0x0000000000240947 */ /* 0x000fea0003800000 */
[----:B------:R-:W3:Y:S01]  /*7b40*/  LDCU.64 UR6, c[0x0][0x348] ;  /* 0x00006900ff0677ac */ /* 0x000ee20008000a00 */
[----:B------:R-:W-:Y:S01]  /*7b50*/  R2UR UR5, R108 ;  /* 0x000000006c0572ca */ /* 0x000fe200000e0000 */
[----:B------:R-:W-:Y:S11]  /*7b60*/  UMOV UR51, UR36 ;  /* 0x0000002400337c82 */ /* 0x000ff60008000000 */
[----:B------:R-:W-:Y:S01]  /*7b70*/  @!UPT UIADD3 URZ, UPT, UPT, URZ, URZ, URZ ;  /* 0x000000fffffff290 */ /* 0x000fe2000fffe0ff */
[----:B------:R-:W-:Y:S02]  /*7b80*/  UIADD3 UR48, UPT, UPT, UR47, 0x400, UR5 ;  /* 0x000004002f307890 */ /* 0x000fe4000fffe005 */
[----:B---3--:R-:W-:Y:S04]  /*7b90*/  UIADD3 UR4, UP0, UPT, UR6, 0x680, URZ ;  /* 0x0000068006047890 */ /* 0x008fe8000ff1e0ff */
[----:B------:R-:W-:Y:S09]  /*7ba0*/  UIADD3.X UR5, UPT, UPT, URZ, UR7, URZ, UP0, !UPT ;  /* 0x00000007ff057290 */ /* 0x000ff200087fe4ff */
[----:B------:R3:W-:Y:S02]  /*7bb0*/  UTMASTG.3D [UR48], [UR4] ;  /* 0x00000030040073b5 */ /* 0x0007e40008010000 */
[----:B---3--:R0:W-:Y:S02]  /*7bc0*/  UTMACMDFLUSH ;  /* 0x00000000000079b7 */ /* 0x0081e40000000000 */
.L_x_130:
[----:B------:R-:W-:Y:S05]  /*7bd0*/  BSYNC.RECONVERGENT B0 ;  /* 0x0000000000007941 */ /* 0x000fea0003800200 */
.L_x_129:
[----:B------:R-:W-:Y:S01]  /*7be0*/  UIADD3 UR44, UPT, UPT, UR46, 0x1, URZ ;  /* 0x000000012e2c7890 */ /* 0x000fe2000fffe0ff */
[----:B------:R-:W-:Y:S03]  /*7bf0*/  BSSY.RECONVERGENT B0, `(.L_x_131) ;  /* 0x0000005000007945 */ /* 0x000fe60003800200 */
[----:B------:R-:W-:Y:S04]  /*7c00*/  UISETP.NE.AND UP0, UPT, UR44, 0x3, UPT ;  /* 0x000000032c00788c */ /* 0x000fe8000bf05270 */
[----:B------:R-:W-:Y:S01]  /*7c10*/  USEL UR45, UR44, URZ, UP0 ;  /* 0x000000ff2c2d7287 */ /* 0x000fe20008000000 */
[----:B------:R-:W-:Y:S11]  /*7c20*/  @P0 BRA `(.L_x_132) ;  /* 0x0000000000040947 */ /* 0x000ff60003800000 */
[----:B------:R-:W-:Y:S04]  /*7c30*/  DEPBAR.LE SB0, 0x1 ;  /* 0x000080400000791a */ /* 0x000fe80000000000 */
.L_x_132:
[----:B------:R-:W-:Y:S05]  /*7c40*/  BSYNC.RECONVERGENT B0 ;  /* 0x0000000000007941 */ /* 0x000fea0003800200 */
.L_x_131:
[----:B------:R-:W-:Y:S01]  /*7c50*/  BAR.SYNC.DEFER_BLOCKING 0x1, 0x80 ;  /* 0x0042000000007b1d */ /* 0x000fe20000010000 */
[----:B------:R-:W-:Y:S01]  /*7c60*/  ISETP.NE.AND P1, PT, R102, RZ, PT ;  /* 0x000000ff6600720c */ /* 0x000fe20003f25270 */
[----:B------:R-:W-:Y:S01]  /*7c70*/  UISETP.NE.AND UP0, UPT, UR53, URZ, UPT ;  /* 0x000000ff3500728c */ /* 0x000fe2000bf05270 */
[----:B------:R-:W-:Y:S11]  /*7c80*/  LEA R3, R110, UR47, 0x3 ;  /* 0x0000002f6e037c11 */ /* 0x000ff6000f8e18ff */
[----:B------:R-:W-:Y:S01]  /*7c90*/  @P1 SHF.L.U32 R4, R109, 0x1f, RZ ;  /* 0x0000001f6d041819 */ /* 0x000fe200000006ff */
[----:B------:R-:W-:Y:S06]  /*7ca0*/  BRA.U !UP0, `(.L_x_133) ;  /* 0x0000000108247547 */ /* 0x000fec000b800000 */
[----:B------:R-:W3:Y:S01]  /*7cb0*/  S2R R0, SR_CgaCtaId ;  /* 0x0000000000007919 */ /* 0x000ee20000008800 */
[----:B------:R-:W-:Y:S01]  /*7cc0*/  IMAD.U32 R2, RZ, RZ, UR52 ;  /* 0x00000034ff027e24 */ /* 0x000fe2000f8e00ff */
[----:B------:R-:W-:Y:S04]  /*7cd0*/  UIADD3 UR4, UPT, UPT, UR52, 0x1, URZ ;  /* 0x0000000134047890 */ /* 0x000fe8000fffe0ff */
[----:B------:R-:W-:Y:S01]  /*7ce0*/  @P1 LEA R2, R2, UR47, 0x3 ;  /* 0x0000002f02021c11 */ /* 0x000fe2000f8e18ff */
[----:B------:R-:W-:Y:S04]  /*7cf0*/  UISETP.NE.AND UP0, UPT, UR4, 0x3, UPT ;  /* 0x000000030400788c */ /* 0x000fe8000bf05270 */
[----:B------:R-:W-:Y:S01]  /*7d00*/  @P1 VIADD R5, R2, 0x158 ;  /* 0x0000015802051836 */ /* 0x000fe20000000000 */
[----:B------:R-:W-:Y:S04]  /*7d10*/  USEL UR52, UR4, URZ, UP0 ;  /* 0x000000ff04347287 */ /* 0x000fe80008000000 */
[----:B---3--:R-:W-:Y:S04]  /*7d20*/  @P1 PRMT R0, R0, 0x654, R5 ;  /* 0x0000065400001816 */ /* 0x008fe80000000005 */
[----:B------:R3:W-:Y:S04]  /*7d30*/  @P1 SYNCS.ARRIVE.TRANS64.RED.A1T0 RZ, [R0+URZ], RZ ;  /* 0x000000ff00ff19a7 */ /* 0x0007e800081004ff */
.L_x_133:
[----:B------:R-:W4:Y:S01]  /*7d40*/  @P1 SYNCS.PHASECHK.TRANS64.TRYWAIT P0, [R3+URZ+0x140], R4 ;  /* 0x00014004030015a7 */ /* 0x000f2200080011ff */
[----:B------:R-:W-:Y:S01]  /*7d50*/  BSSY B1, `(.L_x_134) ;  /* 0x0000015000017945 */ /* 0x000fe20003800000 */
[----:B----4-:R-:W-:Y:S03]  /*7d60*/  @P1 SEL R103, RZ, 0x1, !P0 ;  /* 0x00000001ff671807 */ /* 0x010fe60004000000 */
[----:B------:R-:W-:Y:S05]  /*7d70*/  @!P1 BRA `(.L_x_135) ;  /* 0x0000000000489947 */ /* 0x000fea0003800000 */
[----:B------:R-:W-:Y:S01]  /*7d80*/  ISETP.NE.AND P1, PT, R111, RZ, PT ;  /* 0x000000ff6f00720c */ /* 0x000fe20003f25270 */
[----:B------:R-:W-:Y:S01]  /*7d90*/  BSSY B0, `(.L_x_136) ;  /* 0x000000a000007945 */ /* 0x000fe20003800000 */
[----:B------:R-:W-:Y:S11]  /*7da0*/  ISETP.NE.AND P0, PT, R103, RZ, PT ;  /* 0x000000ff6700720c */ /* 0x000ff60003f05270 */
[----:B------:R-:W-:Y:S04]  /*7db0*/  @P1 IMAD R110, R110, 0x2000, R97 ;  /* 0x000020006e6e1824 */ /* 0x000fe800078e0261 */
[----:B------:R-:W-:Y:S01]  /*7dc0*/  @P1 IMAD.IADD R5, R81, 0x1, R110 ;  /* 0x0000000151051824 */ /* 0x000fe200078e026e */
[----:B------:R-:W-:Y:S03]  /*7dd0*/  @P1 IADD3 R2, PT, PT, R80, R110, RZ ;  /* 0x0000006e50021210 */ /* 0x000fe60007ffe0ff */
[----:B---3--:R-:W-:Y:S01]  /*7de0*/  @P1 IMAD.IADD R0, R96, 0x1, R5 ;  /* 0x0000000160001824 */ /* 0x008fe200078e0205 */
[----:B------:R-:W-:Y:S06]  /*7df0*/  @P0 BRA `(.L_x_137) ;  /* 0x00000000000c0947 */ /* 0x000fec0003800000 */
[----:B------:R-:W-:Y:S04]  /*7e00*/  SHF.L.U32 R4, R109, 0x1f, RZ ;  /* 0x0000001f6d047819 */ /* 0x000fe800000006ff */
[----:B------:R-:W3:Y:S02]  /*7e10*/  SYNCS.PHASECHK.TRANS64.TRYWAIT P0, [R3+URZ+0x140], R4 ;  /* 0x00014004030075a7 */ /* 0x000ee400080011ff */
[----:B---3--:R-:W-:Y:S05]  /*7e20*/  @!P0 BRA `(.L_x_138) ;  /* 0x0000002000108947 */ /* 0x008fea0003800000 */
.L_x_137:
[----:B------:R-:W-:Y:S05]  /*7e30*/  BSYNC B0 ;  /* 0x0000000000007941 */ /* 0x000fea0003800000 */
.L_x_136:
[----:B------:R-:W-:Y:S11]  /*7e40*/  ISETP.NE.AND P0, PT, R111, RZ, PT ;  /* 0x000000ff6f00720c */ /* 0x000ff60003f05270 */
[----:B------:R-:W-:Y:S02]  /*7e50*/  @!UPT UIADD3 URZ, UPT, UPT, URZ, URZ, URZ ;  /* 0x000000fffffff290 */ /* 0x000fe4000fffe0ff */
[----:B------:R4:W1:Y:S04]  /*7e60*/  @P0 LDS.128 R48, [R110] ;  /* 0x000000006e300984 */ /* 0x0008680000000c00 */
[----:B------:R4:W1:Y:S04]  /*7e70*/  @P0 LDS.128 R64, [R2+0x20] ;  /* 0x0000200002400984 */ /* 0x0008680000000c00 */
[----:B------:R4:W1:Y:S04]  /*7e80*/  @P0 LDS.128 R56, [R5+0x10] ;  /* 0x0000100005380984 */ /* 0x0008680000000c00 */
[----:B------:R4:W1:Y:S02]  /*7e90*/  @P0 LDS.128 R72, [R0+0x10] ;  /* 0x0000100000480984 */ /* 0x0008640000000c00 */
.L_x_135:
[----:B------:R-:W-:Y:S05]  /*7ea0*/  BSYNC B1 ;  /* 0x0000000000017941 */ /* 0x000fea0003800000 */
.L_x_134:
[----:B---34-:R-:W-:Y:S05]  /*7eb0*/  VIADD R0, R39, 0x20 ;  /* 0x0000002027007836 */ /* 0x018fea0000000000 */
[----:B------:R-:W-:Y:S04]  /*7ec0*/  SHF.R.U32.HI R0, RZ, 0x15, R0 ;  /* 0x00000015ff007819 */ /* 0x000fe80000011600 */
[----:B------:R-:W-:Y:S11]  /*7ed0*/  LOP3.LUT P0, RZ, R0, 0x3, R85, 0x48, !PT ;  /* 0x0000000300ff7812 */ /* 0x000ff60007804855 */
[----:B------:R-:W-:Y:S02]  /*7ee0*/  @!UPT UIADD3 URZ, UPT, UPT, URZ, URZ, URZ ;  /* 0x000000fffffff290 */ /* 0x000fe4000fffe0ff */
[----:B------:R-:W-:Y:S05]  /*7ef0*/  @!P0 BRA `(.L_x_139) ;  /* 0x0000000000408947 */ /* 0x000fea0003800000 */
[----:B------:R-:W3:Y:S01]  /*7f00*/  LDCU.64 UR8, c[0x4][0x70] ;  /* 0x01000e00ff0877ac */ /* 0x000ee20008000a00 */
[----:B------:R-:W-:Y:S01]  /*7f10*/  MOV R3, 0x0 ;  /* 0x0000000000037802 */ /* 0x000fe20000000f00 */
[----:B------:R-:W-:Y:S02]  /*7f20*/  HFMA2 R12, -RZ, RZ, 0, 5.9604644775390625e-08 ;  /* 0x00000001ff0c7431 */ /* 0x000fe400000001ff */
[----:B------:R-:W-:Y:S02]  /*7f30*/  IMAD.MOV.U32 R8, RZ, RZ, 0x192 ;  /* 0x00000192ff087424 */ /* 0x000fe400078e00ff */
[----:B------:R-:W-:Y:S01]  /*7f40*/  IMAD.MOV.U32 R13, RZ, RZ, RZ ;  /* 0x000000ffff0d7224 */ /* 0x000fe200078e00ff */
[----:B------:R-:W4:Y:S01]  /*7f50*/  LDCU.64 UR6, c[0x4][0x78] ;  /* 0x01000f00ff0677ac */ /* 0x000f220008000a00 */
[----:B------:R-:W1:Y:S01]  /*7f60*/  LDC.64 R2, c[0x4][R3] ;  /* 0x0100000003027b82 */ /* 0x000e620000000a00 */
[----:B------:R-:W5:Y:S01]  /*7f70*/  LDCU.64 UR4, c[0x4][0x10] ;  /* 0x01000200ff0477ac */ /* 0x000f620008000a00 */
[----:B---3--:R-:W-:Y:S01]  /*7f80*/  MOV R5, UR9 ;  /* 0x0000000900057c02 */ /* 0x008fe20008000f00 */
[----:B------:R-:W-:Y:S01]  /*7f90*/  IMAD.U32 R4, RZ, RZ, UR8 ;  /* 0x00000008ff047e24 */ /* 0x000fe2000f8e00ff */
[----:B----4-:R-:W-:Y:S01]  /*7fa0*/  MOV R7, UR7 ;  /* 0x0000000700077c02 */ /* 0x010fe20008000f00 */
[----:B------:R-:W-:Y:S01]  /*7fb0*/  IMAD.U32 R6, RZ, RZ, UR6 ;  /* 0x00000006ff067e24 */ /* 0x000fe2000f8e00ff */
[----:B-----5:R-:W-:Y:S01]  /*7fc0*/  MOV R11, UR5 ;  /* 0x00000005000b7c02 */ /* 0x020fe20008000f00 */
[----:B------:R-:W-:Y:S02]  /*7fd0*/  IMAD.U32 R10, RZ, RZ, UR4 ;  /* 0x00000004ff0a7e24 */ /* 0x000fe4000f8e00ff */
[----:B------:R-:W-:Y:S07]  /*7fe0*/  LEPC R20, `(.L_x_139) ;  /* 0x000000001014794e */ /* 0x000fee0000000000 */
[----:B-12---:R-:W-:Y:S05]  /*7ff0*/  CALL.ABS.NOINC R2 ;  /* 0x0000000002007343 */ /* 0x006fea0003c00000 */
.L_x_139:
[----:B------:R-:W-:Y:S01]  /*8000*/  ISETP.NE.AND P0, PT, R98, RZ, PT ;  /* 0x000000ff6200720c */ /* 0x000fe20003f05270 */
[----:B------:R-:W-:Y:S05]  /*8010*/  WARPSYNC.ALL ;  /* 0x0000000000007948 */ /* 0x000fea0003800000 */
[----:B------:R-:W-:Y:S01]  /*8020*/  R2UR UR4, R39 ;  /* 0x00000000270472ca */ /* 0x000fe200000e0000 */
[----:B------:R-:W-:Y:S01]  /*8030*/  BSSY.RECONVERGENT B0, `(.L_x_140) ;  /* 0x0000090000007945 */ /* 0x000fe20003800200 */
[C---:B-1----:R-:W-:Y:S02]  /*8040*/  SHF.L.U32 R40, R48.reuse, 0x10, RZ ;  /* 0x0000001030287819 */ /* 0x042fe400000006ff */
[----:B------:R-:W-:Y:S02]  /*8050*/  LOP3.LUT R42, R48, 0xffff0000, RZ, 0xc0, !PT ;  /* 0xffff0000302a7812 */ /* 0x000fe400078ec0ff */
[C---:B------:R-:W-:Y:S02]  /*8060*/  SHF.L.U32 R43, R49.reuse, 0x10, RZ ;  /* 0x00000010312b7819 */ /* 0x040fe400000006ff */
[----:B------:R-:W-:Y:S02]  /*8070*/  LOP3.LUT R44, R49, 0xffff0000, RZ, 0xc0, !PT ;  /* 0xffff0000312c7812 */ /* 0x000fe400078ec0ff */
[C---:B------:R-:W-:Y:S02]  /*8080*/  SHF.L.U32 R45, R50.reuse, 0x10, RZ ;  /* 0x00000010322d7819 */ /* 0x040fe400000006ff */
[----:B--2---:R-:W-:Y:S01]  /*8090*/  LOP3.LUT R46, R50, 0xffff0000, RZ, 0xc0, !PT ;  /* 0xffff0000322e7812 */ /* 0x004fe200078ec0ff */
[----:B------:R-:W1:Y:S01]  /*80a0*/  LDTM.x32 R4, tmem[UR4+0x20] ;  /* 0x00002004000479ee */ /* 0x000e6200082c0000 */
[C---:B------:R-:W-:Y:S01]  /*80b0*/  SHF.L.U32 R47, R51.reuse, 0x10, RZ ;  /* 0x00000010332f7819 */ /* 0x040fe200000006ff */
[----:B------:R-:W-:Y:S01]  /*80c0*/  USHF.L.U32 UR4, UR45, 0xd, URZ ;  /* 0x0000000d2d047899 */ /* 0x000fe200080006ff */
[----:B------:R-:W-:Y:S01]  /*80d0*/  LOP3.LUT R48, R51, 0xffff0000, RZ, 0xc0, !PT ;  /* 0xffff000033307812 */ /* 0x000fe200078ec0ff */
[----:B------:R-:W-:Y:S01]  /*80e0*/  NOP ;  /* 0x0000000000007918 */ /* 0x000fe20000000000 */
[C---:B------:R-:W-:Y:S02]  /*80f0*/  SHF.L.U32 R49, R56.reuse, 0x10, RZ ;  /* 0x0000001038317819 */ /* 0x040fe400000006ff */
[----:B------:R-:W-:Y:S02]  /*8100*/  LOP3.LUT R51, R56, 0xffff0000, RZ, 0xc0, !PT ;  /* 0xffff000038337812 */ /* 0x000fe400078ec0ff */
[C---:B------:R-:W-:Y:S02]  /*8110*/  SHF.L.U32 R50, R57.reuse, 0x10, RZ ;  /* 0x0000001039327819 */ /* 0x040fe400000006ff */
[----:B------:R-:W-:Y:S02]  /*8120*/  LOP3.LUT R52, R57, 0xffff0000, RZ, 0xc0, !PT ;  /* 0xffff000039347812 */ /* 0x000fe400078ec0ff */
[----:B------:R-:W-:Y:S02]  /*8130*/  IADD3 R116, PT, PT, R97, UR4, RZ ;  /* 0x0000000461747c10 */ /* 0x000fe4000fffe0ff */
[C---:B------:R-:W-:Y:S02]  /*8140*/  SHF.L.U32 R53, R58.reuse, 0x10, RZ ;  /* 0x000000103a357819 */ /* 0x040fe400000006ff */
[----:B------:R-:W-:Y:S02]  /*8150*/  LOP3.LUT R54, R58, 0xffff0000, RZ, 0xc0, !PT ;  /* 0xffff00003a367812 */ /* 0x000fe400078ec0ff */
[----:B------:R-:W-:Y:S02]  /*8160*/  SHF.L.U32 R55, R59, 0x10, RZ ;  /* 0x000000103b377819 */ /* 0x000fe400000006ff */
[----:B------:R-:W-:Y:S02]  /*8170*/  IADD3 R89, PT, PT, R89, 0x1c0, RZ ;  /* 0x000001c059597810 */ /* 0x000fe40007ffe0ff */
[----:B------:R-:W-:Y:S01]  /*8180*/  LOP3.LUT R56, R59, 0xffff0000, RZ, 0xc0, !PT ;  /* 0xffff00003b387812 */ /* 0x000fe200078ec0ff */
[C---:B-1----:R-:W-:Y:S01]  /*8190*/  FMUL R4, R38.reuse, R4 ;  /* 0x0000000426047220 */ /* 0x042fe20000400000 */
[----:B------:R-:W-:Y:S01]  /*81a0*/  IADD3 R103, PT, PT, R81, R116, RZ ;  /* 0x0000007451677210 */ /* 0x000fe20007ffe0ff */
[----:B------:R-:W-:Y:S01]  /*81b0*/  FMUL R5, R38, R5 ;  /* 0x0000000526057220 */ /* 0x000fe20000400000 */
[----:B------:R-:W-:Y:S01]  /*81c0*/  SHF.L.U32 R57, R64, 0x10, RZ ;  /* 0x0000001040397819 */ /* 0x000fe200000006ff */
[----:B------:R-:W-:Y:S01]  /*81d0*/  FMUL R6, R38, R6 ;  /* 0x0000000626067220 */ /* 0x000fe20000400000 */
[----:B------:R-:W-:Y:S01]  /*81e0*/  IADD3 R116, PT, PT, R80, R116, RZ ;  /* 0x0000007450747210 */ /* 0x000fe20007ffe0ff */
[----:B------:R-:W-:Y:S01]  /*81f0*/  FMUL R7, R38, R7 ;  /* 0x0000000726077220 */ /* 0x000fe20000400000 */
[----:B------:R-:W-:Y:S01]  /*8200*/  LOP3.LUT R58, R64, 0xffff0000, RZ, 0xc0, !PT ;  /* 0xffff0000403a7812 */ /* 0x000fe200078ec0ff */
[----:B------:R-:W-:Y:S01]  /*8210*/  FFMA R4, R41, R40, R4 ;  /* 0x0000002829047223 */ /* 0x000fe20000000004 */
[----:B------:R-:W-:Y:S01]  /*8220*/  SHF.L.U32 R59, R65, 0x10, RZ ;  /* 0x00000010413b7819 */ /* 0x000fe200000006ff */
[C---:B------:R-:W-:Y:S01]  /*8230*/  FMUL R8, R38.reuse, R8 ;  /* 0x0000000826087220 */ /* 0x040fe20000400000 */
[----:B------:R-:W-:Y:S01]  /*8240*/  LOP3.LUT R89, R89, 0xfefffff8, RZ, 0xc0, !PT ;  /* 0xfefffff859597812 */ /* 0x000fe200078ec0ff */
[----:B------:R-:W-:Y:S01]  /*8250*/  FFMA R5, R41, R42, R5 ;  /* 0x0000002a29057223 */ /* 0x000fe20000000005 */
[----:B------:R-:W-:Y:S01]  /*8260*/  LOP3.LUT R60, R65, 0xffff0000, RZ, 0xc0, !PT ;  /* 0xffff0000413c7812 */ /* 0x000fe200078ec0ff */
[----:B------:R-:W-:Y:S01]  /*8270*/  FMUL R9, R38, R9 ;  /* 0x0000000926097220 */ /* 0x000fe20000400000 */
[----:B------:R-:W-:Y:S01]  /*8280*/  SHF.L.U32 R61, R66, 0x10, RZ ;  /* 0x00000010423d7819 */ /* 0x000fe200000006ff */
[----:B------:R1:W-:Y:S01]  /*8290*/  SYNCS.ARRIVE.TRANS64.RED.A1T0 RZ, [R89+URZ], RZ ;  /* 0x000000ff59ff79a7 */ /* 0x0003e200081004ff */
[----:B------:R-:W-:Y:S01]  /*82a0*/  F2FP.BF16.F32.PACK_AB R80, R5, R4 ;  /* 0x000000040550723e */ /* 0x000fe200000010ff */
[C---:B------:R-:W-:Y:S01]  /*82b0*/  FFMA R6, R41.reuse, R43, R6 ;  /* 0x0000002b29067223 */ /* 0x040fe20000000006 */
[----:B------:R-:W-:Y:S01]  /*82c0*/  IADD3 R117, PT, PT, R96, R103, RZ ;  /* 0x0000006760757210 */ /* 0x000fe20007ffe0ff */
[C---:B------:R-:W-:Y:S01]  /*82d0*/  FFMA R7, R41.reuse, R44, R7 ;  /* 0x0000002c29077223 */ /* 0x040fe20000000007 */
[C---:B------:R-:W-:Y:S01]  /*82e0*/  FFMA R8, R41.reuse, R45, R8 ;  /* 0x0000002d29087223 */ /* 0x040fe20000000008 */
[----:B------:R-:W-:Y:S01]  /*82f0*/  FFMA R9, R41, R46, R9 ;  /* 0x0000002e29097223 */ /* 0x000fe20000000009 */
[----:B------:R-:W-:Y:S01]  /*8300*/  FMUL R10, R38, R10 ;  /* 0x0000000a260a7220 */ /* 0x000fe20000400000 */
[----:B------:R-:W-:Y:S01]  /*8310*/  LOP3.LUT R62, R66, 0xffff0000, RZ, 0xc0, !PT ;  /* 0xffff0000423e7812 */ /* 0x000fe200078ec0ff */
[C---:B------:R-:W-:Y:S01]  /*8320*/  FMUL R11, R38.reuse, R11 ;  /* 0x0000000b260b7220 */ /* 0x040fe20000400000 */
[----:B------:R-:W-:Y:S01]  /*8330*/  F2FP.BF16.F32.PACK_AB R81, R7, R6 ;  /* 0x000000060751723e */ /* 0x000fe200000010ff */
[----:B------:R-:W-:Y:S01]  /*8340*/  FFMA R10, R41, R47, R10 ;  /* 0x0000002f290a7223 */ /* 0x000fe2000000000a */
[----:B------:R-:W-:Y:S01]  /*8350*/  F2FP.BF16.F32.PACK_AB R82, R9, R8 ;  /* 0x000000080952723e */ /* 0x000fe200000010ff */
[----:B------:R-:W-:Y:S01]  /*8360*/  FFMA R11, R41, R48, R11 ;  /* 0x00000030290b7223 */ /* 0x000fe2000000000b */
[C---:B------:R-:W-:Y:S01]  /*8370*/  FMUL R0, R38.reuse, R12 ;  /* 0x0000000c26007220 */ /* 0x040fe20000400000 */
[C---:B------:R-:W-:Y:S01]  /*8380*/  FMUL R2, R38.reuse, R13 ;  /* 0x0000000d26027220 */ /* 0x040fe20000400000 */
[C---:B------:R-:W-:Y:S01]  /*8390*/  FMUL R3, R38.reuse, R14 ;  /* 0x0000000e26037220 */ /* 0x040fe20000400000 */
[----:B------:R-:W-:Y:S01]  /*83a0*/  SHF.L.U32 R63, R67, 0x10, RZ ;  /* 0x00000010433f7819 */ /* 0x000fe200000006ff */
[----:B------:R-:W-:Y:S01]  /*83b0*/  FFMA R0, R41, R49, R0 ;  /* 0x0000003129007223 */ /* 0x000fe20000000000 */
[----:B------:R-:W-:Y:S01]  /*83c0*/  F2FP.BF16.F32.PACK_AB R83, R11, R10 ;  /* 0x0000000a0b53723e */ /* 0x000fe200000010ff */
[----:B------:R-:W-:Y:S01]  /*83d0*/  FFMA R2, R41, R51, R2 ;  /* 0x0000003329027223 */ /* 0x000fe20000000002 */
[C---:B------:R-:W-:Y:S01]  /*83e0*/  FMUL R15, R38.reuse, R15 ;  /* 0x0000000f260f7220 */ /* 0x040fe20000400000 */
[C---:B------:R-:W-:Y:S01]  /*83f0*/  FMUL R12, R38.reuse, R16 ;  /* 0x00000010260c7220 */ /* 0x040fe20000400000 */
[----:B------:R-:W-:Y:S01]  /*8400*/  FMUL R13, R38, R17 ;  /* 0x00000011260d7220 */ /* 0x000fe20000400000 */
[----:B------:R1:W-:Y:S01]  /*8410*/  STS.128 [R97+UR4], R80 ;  /* 0x0000005061007988 */ /* 0x0003e20008000c04 */
[----:B------:R-:W-:Y:S01]  /*8420*/  LOP3.LUT R64, R67, 0xffff0000, RZ, 0xc0, !PT ;  /* 0xffff000043407812 */ /* 0x000fe200078ec0ff */
[C---:B------:R-:W-:Y:S01]  /*8430*/  FFMA R3, R41.reuse, R50, R3 ;  /* 0x0000003229037223 */ /* 0x040fe20000000003 */
[----:B------:R-:W-:Y:S01]  /*8440*/  SHF.L.U32 R65, R72, 0x10, RZ ;  /* 0x0000001048417819 */ /* 0x000fe200000006ff */
[C---:B------:R-:W-:Y:S01]  /*8450*/  FFMA R15, R41.reuse, R52, R15 ;  /* 0x00000034290f7223 */ /* 0x040fe2000000000f */
[----:B------:R-:W-:Y:S01]  /*8460*/  F2FP.BF16.F32.PACK_AB R104, R2, R0 ;  /* 0x000000000268723e */ /* 0x000fe200000010ff */
[C---:B------:R-:W-:Y:S01]  /*8470*/  FFMA R12, R41.reuse, R53, R12 ;  /* 0x00000035290c7223 */ /* 0x040fe2000000000c */
[C---:B------:R-:W-:Y:S01]  /*8480*/  FFMA R13, R41.reuse, R54, R13 ;  /* 0x00000036290d7223 */ /* 0x040fe2000000000d */
[C---:B------:R-:W-:Y:S01]  /*8490*/  FMUL R14, R38.reuse, R18 ;  /* 0x00000012260e7220 */ /* 0x040fe20000400000 */
[C---:B------:R-:W-:Y:S01]  /*84a0*/  FMUL R19, R38.reuse, R19 ;  /* 0x0000001326137220 */ /* 0x040fe20000400000 */
[C---:B------:R-:W-:Y:S01]  /*84b0*/  FMUL R16, R38.reuse, R20 ;  /* 0x0000001426107220 */ /* 0x040fe20000400000 */
[C---:B------:R-:W-:Y:S01]  /*84c0*/  FMUL R17, R38.reuse, R21 ;  /* 0x0000001526117220 */ /* 0x040fe20000400000 */
[C---:B------:R-:W-:Y:S01]  /*84d0*/  FFMA R14, R41.reuse, R55, R14 ;  /* 0x00000037290e7223 */ /* 0x040fe2000000000e */
        /* <DEDUP_REMOVED lines=9> */
[----:B------:R-:W-:Y:S01]  /*8570*/  FFMA R23, R41, R60, R23 ;  /* 0x0000003c29177223 */ /* 0x000fe20000000017 */
[C---:B------:R-:W-:Y:S01]  /*8580*/  FMUL R27, R38.reuse, R27 ;  /* 0x0000001b261b7220 */ /* 0x040fe20000400000 */
[----:B------:R-:W-:Y:S01]  /*8590*/  F2FP.BF16.F32.PACK_AB R105, R15, R3 ;  /* 0x000000030f69723e */ /* 0x000fe200000010ff */
[----:B------:R-:W-:Y:S01]  /*85a0*/  FFMA R20, R41, R61, R20 ;  /* 0x0000003d29147223 */ /* 0x000fe20000000014 */
[----:B------:R-:W-:Y:S01]  /*85b0*/  F2FP.BF16.F32.PACK_AB R106, R13, R12 ;  /* 0x0000000c0d6a723e */ /* 0x000fe200000010ff */
[----:B------:R-:W-:Y:S01]  /*85c0*/  FMUL R24, R38, R28 ;  /* 0x0000001c26187220 */ /* 0x000fe20000400000 */
[----:B------:R-:W-:Y:S01]  /*85d0*/  F2FP.BF16.F32.PACK_AB R107, R19, R14 ;  /* 0x0000000e136b723e */ /* 0x000fe200000010ff */
[----:B------:R-:W-:Y:S01]  /*85e0*/  FFMA R21, R41, R62, R21 ;  /* 0x0000003e29157223 */ /* 0x000fe20000000015 */
[----:B------:R-:W-:Y:S01]  /*85f0*/  LOP3.LUT R66, R72, 0xffff0000, RZ, 0xc0, !PT ;  /* 0xffff000048427812 */ /* 0x000fe200078ec0ff */
[C---:B------:R-:W-:Y:S01]  /*8600*/  FMUL R25, R38.reuse, R29 ;  /* 0x0000001d26197220 */ /* 0x040fe20000400000 */
[----:B------:R-:W-:Y:S01]  /*8610*/  SHF.L.U32 R67, R73, 0x10, RZ ;  /* 0x0000001049437819 */ /* 0x000fe200000006ff */
[----:B------:R1:W-:Y:S01]  /*8620*/  STS.128 [R103+0x10], R104 ;  /* 0x0000106867007388 */ /* 0x0003e20000000c00 */
[----:B------:R-:W-:Y:S01]  /*8630*/  FFMA R22, R41, R63, R22 ;  /* 0x0000003f29167223 */ /* 0x000fe20000000016 */
[----:B------:R-:W-:Y:S01]  /*8640*/  LOP3.LUT R68, R73, 0xffff0000, RZ, 0xc0, !PT ;  /* 0xffff000049447812 */ /* 0x000fe200078ec0ff */
[----:B------:R-:W-:Y:S01]  /*8650*/  FMUL R26, R38, R30 ;  /* 0x0000001e261a7220 */ /* 0x000fe20000400000 */
[C---:B------:R-:W-:Y:S01]  /*8660*/  FFMA R27, R41.reuse, R64, R27 ;  /* 0x00000040291b7223 */ /* 0x040fe2000000001b */
[----:B------:R-:W-:Y:S01]  /*8670*/  SHF.L.U32 R69, R74, 0x10, RZ ;  /* 0x000000104a457819 */ /* 0x000fe200000006ff */
[----:B------:R-:W-:Y:S01]  /*8680*/  FMUL R31, R38, R31 ;  /* 0x0000001f261f7220 */ /* 0x000fe20000400000 */
[C---:B------:R-:W-:Y:S01]  /*8690*/  FFMA R24, R41.reuse, R65, R24 ;  /* 0x0000004129187223 */ /* 0x040fe20000000018 */
[----:B------:R-:W-:Y:S01]  /*86a0*/  LOP3.LUT R70, R74, 0xffff0000, RZ, 0xc0, !PT ;  /* 0xffff00004a467812 */ /* 0x000fe200078ec0ff */
[C---:B------:R-:W-:Y:S01]  /*86b0*/  FMUL R28, R38.reuse, R32 ;  /* 0x00000020261c7220 */ /* 0x040fe20000400000 */
[----:B------:R-:W-:Y:S01]  /*86c0*/  FFMA R25, R41, R66, R25 ;  /* 0x0000004229197223 */ /* 0x000fe20000000019 */
[----:B------:R-:W-:Y:S01]  /*86d0*/  SHF.L.U32 R71, R75, 0x10, RZ ;  /* 0x000000104b477819 */ /* 0x000fe200000006ff */
[C---:B------:R-:W-:Y:S01]  /*86e0*/  FMUL R29, R38.reuse, R33 ;  /* 0x00000021261d7220 */ /* 0x040fe20000400000 */
[----:B------:R-:W-:Y:S01]  /*86f0*/  FFMA R26, R41, R67, R26 ;  /* 0x00000043291a7223 */ /* 0x000fe2000000001a */
[----:B------:R-:W-:Y:S01]  /*8700*/  LOP3.LUT R72, R75, 0xffff0000, RZ, 0xc0, !PT ;  /* 0xffff00004b487812 */ /* 0x000fe200078ec0ff */
        /* <DEDUP_REMOVED lines=8> */
[----:B------:R-:W-:Y:S01]  /*8790*/  FFMA R30, R41, R71, R30 ;  /* 0x00000047291e7223 */ /* 0x000fe2000000001e */
[----:B------:R-:W-:Y:S01]  /*87a0*/  F2FP.BF16.F32.PACK_AB R111, R27, R22 ;  /* 0x000000161b6f723e */ /* 0x000fe200000010ff */
[----:B------:R-:W-:Y:S01]  /*87b0*/  FFMA R35, R41, R72, R35 ;  /* 0x0000004829237223 */ /* 0x000fe20000000023 */
[----:B------:R-:W-:Y:S02]  /*87c0*/  F2FP.BF16.F32.PACK_AB R112, R25, R24 ;  /* 0x000000181970723e */ /* 0x000fe400000010ff */
[----:B------:R-:W-:Y:S01]  /*87d0*/  F2FP.BF16.F32.PACK_AB R113, R31, R26 ;  /* 0x0000001a1f71723e */ /* 0x000fe200000010ff */
[----:B------:R1:W-:Y:S01]  /*87e0*/  STS.128 [R116+0x20], R108 ;  /* 0x0000206c74007388 */ /* 0x0003e20000000c00 */
        /* <DEDUP_REMOVED lines=8> */
[----:B--2---:R-:W2:Y:S02]  /*8870*/  FENCE.VIEW.ASYNC.S ;  /* 0x00000000000073c6 */ /* 0x004ea40000000000 */
[----:B--2---:R-:W-:Y:S06]  /*8880*/  BAR.SYNC.DEFER_BLOCKING 0x1, 0x80 ;  /* 0x0042000000007b1d */ /* 0x004fec0000010000 */
[----:B------:R-:W-:Y:S05]  /*8890*/  @P0 BRA `(.L_x_141) ;  /* 0x0000000000240947 */ /* 0x000fea0003800000 */
[----:B------:R-:W2:Y:S01]  /*88a0*/  LDCU.64 UR10, c[0x0][0x348] ;  /* 0x00006900ff0a77ac */ /* 0x000ea20008000a00 */
[----:B------:R-:W-:Y:S02]  /*88b0*/  UIADD3 UR9, UPT, UPT, UR49, 0x20, URZ ;  /* 0x0000002031097890 */ /* 0x000fe4000fffe0ff */
[----:B------:R-:W-:Y:S02]  /*88c0*/  UIADD3 UR8, UPT, UPT, UR47, 0x400, UR4 ;  /* 0x000004002f087890 */ /* 0x000fe4000fffe004 */
[----:B--2---:R-:W-:Y:S03]  /*88d0*/  UIADD3 UR6, UP0, UPT, UR10, 0x680, URZ ;  /* 0x000006800a067890 */ /* 0x004fe6000ff1e0ff */
[----:B------:R-:W-:Y:S01]  /*88e0*/  UMOV UR10, UR50 ;  /* 0x00000032000a7c82 */ /* 0x000fe20008000000 */
[----:B------:R-:W-:Y:S03]  /*88f0*/  UIADD3.X UR7, UPT, UPT, URZ, UR11, URZ, UP0, !UPT ;  /* 0x0000000bff077290 */ /* 0x000fe600087fe4ff */
[----:B------:R-:W-:Y:S06]  /*8900*/  UMOV UR11, UR36 ;  /* 0x00000024000b7c82 */ /* 0x000fec0008000000 */
[----:B------:R2:W-:Y:S02]  /*8910*/  UTMASTG.3D [UR8], [UR6] ;  /* 0x00000008060073b5 */ /* 0x0005e40008010000 */
[----:B--2---:R0:W-:Y:S02]  /*8920*/  UTMACMDFLUSH ;  /* 0x00000000000079b7 */ /* 0x0041e40000000000 */
.L_x_141:
[----:B------:R-:W-:Y:S05]  /*8930*/  BSYNC.RECONVERGENT B0 ;  /* 0x0000000000007941 */ /* 0x000fea0003800200 */
.L_x_140:
[----:B------:R-:W-:Y:S01]  /*8940*/  UIADD3 UR4, UPT, UPT, UR45, 0x1, URZ ;  /* 0x000000012d047890 */ /* 0x000fe2000fffe0ff */
[----:B------:R-:W-:Y:S03]  /*8950*/  BSSY.RECONVERGENT B0, `(.L_x_142) ;  /* 0x0000008000007945 */ /* 0x000fe60003800200 */
[----:B------:R-:W-:Y:S04]  /*8960*/  UISETP.NE.AND UP0, UPT, UR4, 0x3, UPT ;  /* 0x000000030400788c */ /* 0x000fe8000bf05270 */
[----:B------:R-:W-:Y:S02]  /*8970*/  UISETP.EQ.XOR UP1, UPT, UR44, 0x3, !UP0 ;  /* 0x000000032c00788c */ /* 0x000fe4000c722a70 */
[----:B------:R-:W-:Y:S02]  /*8980*/  USEL UR46, UR4, URZ, UP0 ;  /* 0x000000ff042e7287 */ /* 0x000fe40008000000 */
[----:B------:R-:W-:Y:S04]  /*8990*/  USEL UR5, URZ, 0x1, !UP1 ;  /* 0x00000001ff057887 */ /* 0x000fe8000c800000 */
[----:B------:R-:W-:Y:S01]  /*89a0*/  ULOP3.LUT UR54, UR54, UR5, URZ, 0x3c, !UPT ;  /* 0x0000000536367292 */ /* 0x000fe2000f8e3cff */
[----:B------:R-:W-:Y:S11]  /*89b0*/  @P0 BRA `(.L_x_143) ;  /* 0x0000000000040947 */ /* 0x000ff60003800000 */
[----:B------:R-:W-:Y:S04]  /*89c0*/  DEPBAR.LE SB0, 0x1 ;  /* 0x000080400000791a */ /* 0x000fe80000000000 */
.L_x_143:
[----:B------:R-:W-:Y:S05]  /*89d0*/  BSYNC.RECONVERGENT B0 ;  /* 0x0000000000007941 */ /* 0x000fea0003800200 */
.L_x_142:
[----:B------:R-:W-:Y:S01]  /*89e0*/  BAR.SYNC.DEFER_BLOCKING 0x1, 0x80 ;  /* 0x0042000000007b1d */ /* 0x000fe20000010000 */
[----:B------:R-:W-:Y:S01]  /*89f0*/  UISETP.NE.AND UP0, UPT, UR53, -0x2, UPT ;  /* 0xfffffffe3500788c */ /* 0x000fe2000bf05270 */
[----:B------:R-:W-:Y:S08]  /*8a00*/  IADD3 R0, PT, PT, R36, 0x1, RZ ;  /* 0x0000000124007810 */ /* 0x000ff00007ffe0ff */
[----:B------:R-:W-:Y:S05]  /*8a10*/  BRA.U !UP0, `(.L_x_144) ;  /* 0x0000000108287547 */ /* 0x000fea000b800000 */
[----:B------:R-:W2:Y:S01]  /*8a20*/  S2R R2, SR_CgaCtaId ;  /* 0x0000000000027919 */ /* 0x000ea20000008800 */
[----:B------:R-:W-:Y:S01]  /*8a30*/  ISETP.NE.AND P0, PT, R102, RZ, PT ;  /* 0x000000ff6600720c */ /* 0x000fe20003f05270 */
[----:B------:R-:W-:Y:S01]  /*8a40*/  IMAD.U32 R3, RZ, RZ, UR52 ;  /* 0x00000034ff037e24 */ /* 0x000fe2000f8e00ff */
[----:B------:R-:W-:Y:S04]  /*8a50*/  UIADD3 UR4, UPT, UPT, UR52, 0x1, URZ ;  /* 0x0000000134047890 */ /* 0x000fe8000fffe0ff */
[----:B------:R-:W-:Y:S04]  /*8a60*/  UISETP.NE.AND UP0, UPT, UR4, 0x3, UPT ;  /* 0x000000030400788c */ /* 0x000fe8000bf05270 */
[----:B------:R-:W-:Y:S03]  /*8a70*/  USEL UR52, UR4, URZ, UP0 ;  /* 0x000000ff04347287 */ /* 0x000fe60008000000 */
[----:B------:R-:W-:Y:S05]  /*8a80*/  @P0 LEA R3, R3, UR47, 0x3 ;  /* 0x0000002f03030c11 */ /* 0x000fea000f8e18ff */
[----:B------:R-:W-:Y:S05]  /*8a90*/  @P0 VIADD R3, R3, 0x158 ;  /* 0x0000015803030836 */ /* 0x000fea0000000000 */
[----:B--2---:R-:W-:Y:S04]  /*8aa0*/  @P0 PRMT R2, R2, 0x654, R3 ;  /* 0x0000065402020816 */ /* 0x004fe80000000003 */
[----:B------:R2:W-:Y:S03]  /*8ab0*/  @P0 SYNCS.ARRIVE.TRANS64.RED.A1T0 RZ, [R2+URZ], RZ ;  /* 0x000000ff02ff09a7 */ /* 0x0005e600081004ff */
.L_x_144:
[----:B------:R-:W-:Y:S01]  /*8ac0*/  R2UR UR6, R101 ;  /* 0x00000000650672ca */ /* 0x000fe200000e0000 */
[----:B------:R-:W-:Y:S01]  /*8ad0*/  UIADD3 UR53, UPT, UPT, UR53, 0x2, URZ ;  /* 0x0000000235357890 */ /* 0x000fe2000fffe0ff */
[----:B------:R-:W-:Y:S01]  /*8ae0*/  R2UR UR5, R86 ;  /* 0x00000000560572ca */ /* 0x000fe200000e0000 */
[----:B------:R-:W-:Y:S01]  /*8af0*/  UMOV UR36, UR63 ;  /* 0x0000003f00247c82 */ /* 0x000fe20008000000 */
[----:B------:R-:W-:Y:S02]  /*8b00*/  R2UR UR4, R87 ;  /* 0x00000000570472ca */ /* 0x000fe400000e0000 */
[----:B------:R-:W-:Y:S02]  /*8b10*/  ISETP.NE.AND P0, PT, R91, 0x2, PT ;  /* 0x000000025b00780c */ /* 0x000fe40003f05270 */
[----:B------:R-:W-:Y:S02]  /*8b20*/  ISETP.NE.AND P1, PT, R0, 0x4, PT ;  /* 0x000000040000780c */ /* 0x000fe40003f25270 */
[----:B------:R-:W-:Y:S02]  /*8b30*/  SEL R3, RZ, 0x1, P0 ;  /* 0x00000001ff037807 */ /* 0x000fe40000000000 */
[----:B--2---:R-:W-:Y:S01]  /*8b40*/  SEL R2, RZ, 0x1, P1 ;  /* 0x00000001ff027807 */ /* 0x004fe20000800000 */
[----:B------:R-:W-:Y:S01]  /*8b50*/  UISETP.NE.AND UP0, UPT, UR6, URZ, UPT ;  /* 0x000000ff0600728c */ /* 0x000fe2000bf05270 */
[----:B------:R-:W-:Y:S01]  /*8b60*/  LOP3.LUT R94, R94, R3, RZ, 0x3c, !PT ;  /* 0x000000035e5e7212 */ /* 0x000fe200078e3cff */
[----:B------:R-:W-:Y:S01]  /*8b70*/  UIADD3 UR32, UPT, UPT, UR37, UR5, URZ ;  /* 0x0000000525207290 */ /* 0x000fe2000fffe0ff */
[----:B------:R-:W-:Y:S01]  /*8b80*/  LOP3.LUT R95, R95, R2, RZ, 0x3c, !PT ;  /* 0x000000025f5f7212 */ /* 0x000fe200078e3cff */
[----:B------:R-:W-:Y:S01]  /*8b90*/  UIADD3 UR25, UPT, UPT, UR38, UR4, URZ ;  /* 0x0000000426197290 */ /* 0x000fe2000fffe0ff */
[----:B------:R-:W-:Y:S02]  /*8ba0*/  SEL R91, R91, RZ, P0 ;  /* 0x000000ff5b5b7207 */ /* 0x000fe40000000000 */
[----:B------:R-:W-:Y:S02]  /*8bb0*/  SEL R36, R0, RZ, P1 ;  /* 0x000000ff00247207 */ /* 0x000fe40000800000 */
[----:B------:R-:W-:Y:S07]  /*8bc0*/  BRA.U UP0, `(.L_x_145) ;  /* 0xffffffd500887547 */ /* 0x000fee000b83ffff */
[----:B------:R-:W-:-:S13]  /*8bd0*/  R2UR UR4, R88 ;  /* 0x00000000580472ca */ /* 0x000fda00000e0000 */
[----:B------:R-:W-:-:S09]  /*8be0*/  UISETP.NE.AND UP0, UPT, UR4, URZ, UPT ;  /* 0x000000ff0400728c */ /* 0x000fd2000bf05270 */
[----:B------:R-:W-:Y:S05]  /*8bf0*/  BRA.U !UP0, `(.L_x_146) ;  /* 0x0000000108487547 */ /* 0x000fea000b800000 */
[----:B------:R-:W2:Y:S02]  /*8c00*/  LDCU.64 UR4, c[0x0][0x890] ;  /* 0x00011200ff0477ac */ /* 0x000ea40008000a00 */
[----:B--2---:R-:W-:-:S04]  /*8c10*/  UISETP.NE.U32.AND UP0, UPT, UR4, URZ, UPT ;  /* 0x000000ff0400728c */ /* 0x004fc8000bf05070 */
[----:B------:R-:W-:-:S09]  /*8c20*/  UISETP.NE.AND.EX UP0, UPT, UR5, URZ, UPT, UP0 ;  /* 0x000000ff0500728c */ /* 0x000fd2000bf05300 */
[----:B------:R-:W-:Y:S05]  /*8c30*/  BRA.U UP0, `(.L_x_147) ;  /* 0x00000001000c7547 */ /* 0x000fea000b800000 */
[----:B------:R-:W-:-:S13]  /*8c40*/  FSETP.NEU.AND P0, PT, R41, RZ, PT ;  /* 0x000000ff2900720b */ /* 0x000fda0003f0d000 */
[----:B------:R-:W-:Y:S05]  /*8c50*/  @!P0 EXIT ;  /* 0x000000000000894d */ /* 0x000fea0003800000 */
[----:B------:R-:W-:Y:S05]  /*8c60*/  BRA `(.L_x_146) ;  /* 0x00000000002c7947 */ /* 0x000fea0003800000 */
.L_x_147:
[----:B------:R-:W-:Y:S01]  /*8c70*/  ISETP.NE.AND P0, PT, R90, RZ, PT ;  /* 0x000000ff5a00720c */ /* 0x000fe20003f05270 */
[----:B------:R-:W-:-:S12]  /*8c80*/  BSSY.RECONVERGENT B0, `(.L_x_146) ;  /* 0x0000009000007945 */ /* 0x000fd80003800200 */
[----:B------:R-:W-:Y:S05]  /*8c90*/  @P0 BRA `(.L_x_148) ;  /* 0x0000000000140947 */ /* 0x000fea0003800000 */
[----:B------:R-:W2:Y:S02]  /*8ca0*/  LDCU.64 UR4, c[0x0][0x888] ;  /* 0x00011100ff0477ac */ /* 0x000ea40008000a00 */
[----:B--2---:R-:W-:-:S04]  /*8cb0*/  ISETP.NE.U32.AND P0, PT, RZ, UR4, PT ;  /* 0x00000004ff007c0c */ /* 0x004fc8000bf05070 */
[----:B------:R-:W-:-:S13]  /*8cc0*/  ISETP.NE.AND.EX P0, PT, RZ, UR5, PT, P0 ;  /* 0x00000005ff007c0c */ /* 0x000fda000bf05300 */
[----:B------:R-:W-:Y:S05]  /*8cd0*/  @!P0 EXIT ;  /* 0x000000000000894d */ /* 0x000fea0003800000 */
[----:B------:R-:W-:Y:S05]  /*8ce0*/  BRA `(.L_x_149) ;  /* 0x0000000000087947 */ /* 0x000fea0003800000 */
.L_x_148:
[----:B------:R-:W-:-:S13]  /*8cf0*/  FSETP.NEU.AND P0, PT, R41, RZ, PT ;  /* 0x000000ff2900720b */ /* 0x000fda0003f0d000 */
[----:B------:R-:W-:Y:S05]  /*8d00*/  @!P0 EXIT ;  /* 0x000000000000894d */ /* 0x000fea0003800000 */
.L_x_149:
[----:B------:R-:W-:Y:S05]  /*8d10*/  BSYNC.RECONVERGENT B0 ;  /* 0x0000000000007941 */ /* 0x000fea0003800200 */
.L_x_146:
[----:B------:R-:W2:Y:S01]  /*8d20*/  S2UR UR5, SR_CgaCtaId ;  /* 0x00000000000579c3 */ /* 0x000ea20000008800 */
[----:B------:R-:W-:Y:S01]  /*8d30*/  ULEA UR4, UR52, UR47, 0x3 ;  /* 0x0000002f34047291 */ /* 0x000fe2000f8e18ff */
[----:B------:R-:W-:-:S04]  /*8d40*/  DEPBAR.LE SB0, 0x0 ;  /* 0x000080000000791a */ /* 0x000fc80000000000 */
[----:B------:R-:W-:-:S04]  /*8d50*/  UIADD3 UR4, UPT, UPT, UR4, 0x158, URZ ;  /* 0x0000015804047890 */ /* 0x000fc8000fffe0ff */
[----:B--2---:R-:W-:-:S09]  /*8d60*/  UPRMT UR4, UR5, 0x654, UR4 ;  /* 0x0000065405047896 */ /* 0x004fd20008000004 */
[----:B------:R-:W-:Y:S01]  /*8d70*/  SYNCS.ARRIVE.TRANS64.RED.A1T0 RZ, [UR4], RZ ;  /* 0x000000ffffff79a7 */ /* 0x000fe20008100404 */
[----:B------:R-:W-:Y:S05]  /*8d80*/  EXIT ;  /* 0x000000000000794d */ /* 0x000fea0003800000 */
.L_x_25:
[----:B-1----:R1:W2:Y:S02]  /*8d90*/  SYNCS.PHASECHK.TRANS64.TRYWAIT P0, [R0+URZ+0x1f0], R3 ;  /* 0x0001f003000075a7 */ /* 0x0022a400080011ff */
[----:B--2---:R-:W-:Y:S05]  /*8da0*/  @!P0 NANOSLEEP.SYNCS 0x989680 ;  /* 0x009896800000895d */ /* 0x004fea0003900000 */
[----:B------:R-:W2:Y:S02]  /*8db0*/  @!P0 SYNCS.PHASECHK.TRANS64 P0, [R0+URZ+0x1f0], R3 ;  /* 0x0001f003000085a7 */ /* 0x000ea400080010ff */
[----:B--2---:R-:W-:Y:S05]  /*8dc0*/  @!P0 BRA `(.L_x_25) ;  /* 0xfffffffc00f08947 */ /* 0x004fea000383ffff */
[----:B------:R-:W-:Y:S05]  /*8dd0*/  BRA `(.L_x_150) ;  /* 0xffffff8c00cc7947 */ /* 0x000fea000383ffff */
.L_x_28:
[----:B-1----:R-:W-:-:S07]  /*8de0*/  MOV R0, UR33 ;  /* 0x0000002100007c02 */ /* 0x002fce0008000f00 */
.L_x_151:
[----:B-1----:R1:W2:Y:S02]  /*8df0*/  SYNCS.PHASECHK.TRANS64.TRYWAIT P0, [R0+URZ+0xa0], R3 ;  /* 0x0000a003000075a7 */ /* 0x0022a400080011ff */
[----:B--2---:R-:W-:Y:S05]  /*8e00*/  @!P0 NANOSLEEP.SYNCS 0x989680 ;  /* 0x009896800000895d */ /* 0x004fea0003900000 */
[----:B------:R-:W2:Y:S02]  /*8e10*/  @!P0 SYNCS.PHASECHK.TRANS64 P0, [R0+URZ+0xa0], R3 ;  /* 0x0000a003000085a7 */ /* 0x000ea400080010ff */
[----:B--2---:R-:W-:Y:S05]  /*8e20*/  @!P0 BRA `(.L_x_151) ;  /* 0xfffffffc00f08947 */ /* 0x004fea000383ffff */
[----:B------:R-:W-:Y:S05]  /*8e30*/  BRA `(.L_x_27) ;  /* 0xffffff90001c7947 */ /* 0x000fea000383ffff */
.L_x_35:
[----:B-1----:R-:W-:-:S07]  /*8e40*/  MOV R0, UR17 ;  /* 0x0000001100007c02 */ /* 0x002fce0008000f00 */
.L_x_152:
[----:B-1----:R1:W2:Y:S02]  /*8e50*/  SYNCS.PHASECHK.TRANS64.TRYWAIT P0, [R0+URZ+0xa0], R3 ;  /* 0x0000a003000075a7 */ /* 0x0022a400080011ff */
[----:B--2---:R-:W-:Y:S05]  /*8e60*/  @!P0 NANOSLEEP.SYNCS 0x989680 ;  /* 0x009896800000895d */ /* 0x004fea0003900000 */
[----:B------:R-:W2:Y:S02]  /*8e70*/  @!P0 SYNCS.PHASECHK.TRANS64 P0, [R0+URZ+0xa0], R3 ;  /* 0x0000a003000085a7 */ /* 0x000ea400080010ff */
[----:B--2---:R-:W-:Y:S05]  /*8e80*/  @!P0 BRA `(.L_x_152) ;  /* 0xfffffffc00f08947 */ /* 0x004fea000383ffff */
[----:B------:R-:W-:Y:S05]  /*8e90*/  BRA `(.L_x_34) ;  /* 0xffffff9000e07947 */ /* 0x000fea000383ffff */
.L_x_40:
[----:B-1----:R1:W2:Y:S02]  /*8ea0*/  SYNCS.PHASECHK.TRANS64.TRYWAIT P0, [R3+URZ+0x180], R0 ;  /* 0x00018000030075a7 */ /* 0x0022a400080011ff */
[----:B--2---:R-:W-:Y:S05]  /*8eb0*/  @!P0 NANOSLEEP.SYNCS 0x989680 ;  /* 0x009896800000895d */ /* 0x004fea0003900000 */
[----:B------:R-:W2:Y:S02]  /*8ec0*/  @!P0 SYNCS.PHASECHK.TRANS64 P0, [R3+URZ+0x180], R0 ;  /* 0x00018000030085a7 */ /* 0x000ea400080010ff */
[----:B--2---:R-:W-:Y:S05]  /*8ed0*/  @!P0 BRA `(.L_x_40) ;  /* 0xfffffffc00f08947 */ /* 0x004fea000383ffff */
[----:B------:R-:W-:Y:S05]  /*8ee0*/  BRA `(.L_x_153) ;  /* 0xffffff9400847947 */ /* 0x000fea000383ffff */
.L_x_44:
[----:B-1----:R-:W-:-:S07]  /*8ef0*/  MOV R0, UR4 ;  /* 0x0000000400007c02 */ /* 0x002fce0008000f00 */
.L_x_154:
[----:B-1----:R1:W2:Y:S02]  /*8f00*/  SYNCS.PHASECHK.TRANS64.TRYWAIT P0, [R0+URZ], R3 ;  /* 0x00000003000075a7 */ /* 0x0022a400080011ff */
[----:B--2---:R-:W-:Y:S05]  /*8f10*/  @!P0 NANOSLEEP.SYNCS 0x989680 ;  /* 0x009896800000895d */ /* 0x004fea0003900000 */
[----:B------:R-:W2:Y:S02]  /*8f20*/  @!P0 SYNCS.PHASECHK.TRANS64 P0, [R0+URZ], R3 ;  /* 0x00000003000085a7 */ /* 0x000ea400080010ff */
[----:B--2---:R-:W-:Y:S05]  /*8f30*/  @!P0 BRA `(.L_x_154) ;  /* 0xfffffffc00f08947 */ /* 0x004fea000383ffff */
[----:B------:R-:W-:Y:S05]  /*8f40*/  BRA `(.L_x_155) ;  /* 0xffffff9c00307947 */ /* 0x000fea000383ffff */
.L_x_45:
[----:B------:R-:W-:-:S07]  /*8f50*/  MOV R0, UR5 ;  /* 0x0000000500007c02 */ /* 0x000fce0008000f00 */
.L_x_156:
[----:B-1----:R1:W2:Y:S02]  /*8f60*/  SYNCS.PHASECHK.TRANS64.TRYWAIT P0, [R0+URZ], R3 ;  /* 0x00000003000075a7 */ /* 0x0022a400080011ff */
[----:B--2---:R-:W-:Y:S05]  /*8f70*/  @!P0 NANOSLEEP.SYNCS 0x989680 ;  /* 0x009896800000895d */ /* 0x004fea0003900000 */
[----:B------:R-:W2:Y:S02]  /*8f80*/  @!P0 SYNCS.PHASECHK.TRANS64 P0, [R0+URZ], R3 ;  /* 0x00000003000085a7 */ /* 0x000ea400080010ff */
[----:B--2---:R-:W-:Y:S05]  /*8f90*/  @!P0 BRA `(.L_x_156) ;  /* 0xfffffffc00f08947 */ /* 0x004fea000383ffff */
[----:B------:R-:W-:Y:S05]  /*8fa0*/  BRA `(.L_x_157) ;  /* 0xffffff9c003c7947 */ /* 0x000fea000383ffff */
.L_x_46:
[----:B------:R-:W-:-:S07]  /*8fb0*/  MOV R0, UR5 ;  /* 0x0000000500007c02 */ /* 0x000fce0008000f00 */
.L_x_158:
[----:B-1----:R1:W2:Y:S02]  /*8fc0*/  SYNCS.PHASECHK.TRANS64.TRYWAIT P0, [R0+URZ], R3 ;  /* 0x00000003000075a7 */ /* 0x0022a400080011ff */
[----:B--2---:R-:W-:Y:S05]  /*8fd0*/  @!P0 NANOSLEEP.SYNCS 0x989680 ;  /* 0x009896800000895d */ /* 0x004fea0003900000 */
[----:B------:R-:W2:Y:S02]  /*8fe0*/  @!P0 SYNCS.PHASECHK.TRANS64 P0, [R0+URZ], R3 ;  /* 0x00000003000085a7 */ /* 0x000ea400080010ff */
[----:B--2---:R-:W-:Y:S05]  /*8ff0*/  @!P0 BRA `(.L_x_158) ;  /* 0xfffffffc00f08947 */ /* 0x004fea000383ffff */
[----:B------:R-:W-:Y:S05]  /*9000*/  BRA `(.L_x_159) ;  /* 0xffffff9c00487947 */ /* 0x000fea000383ffff */
.L_x_47:
[----:B------:R-:W-:-:S07]  /*9010*/  MOV R0, UR5 ;  /* 0x0000000500007c02 */ /* 0x000fce0008000f00 */
.L_x_160:
[----:B-1----:R1:W2:Y:S02]  /*9020*/  SYNCS.PHASECHK.TRANS64.TRYWAIT P0, [R0+URZ], R3 ;  /* 0x00000003000075a7 */ /* 0x0022a400080011ff */
[----:B--2---:R-:W-:Y:S05]  /*9030*/  @!P0 NANOSLEEP.SYNCS 0x989680 ;  /* 0x009896800000895d */ /* 0x004fea0003900000 */
[----:B------:R-:W2:Y:S02]  /*9040*/  @!P0 SYNCS.PHASECHK.TRANS64 P0, [R0+URZ], R3 ;  /* 0x00000003000085a7 */ /* 0x000ea400080010ff */
[----:B--2---:R-:W-:Y:S05]  /*9050*/  @!P0 BRA `(.L_x_160) ;  /* 0xfffffffc00f08947 */ /* 0x004fea000383ffff */
[----:B------:R-:W-:Y:S05]  /*9060*/  BRA `(.L_x_161) ;  /* 0xffffff9c00547947 */ /* 0x000fea000383ffff */
.L_x_48:
[----:B------:R-:W-:-:S07]  /*9070*/  MOV R0, UR5 ;  /* 0x0000000500007c02 */ /* 0x000fce0008000f00 */
.L_x_162:
[----:B-1----:R1:W2:Y:S02]  /*9080*/  SYNCS.PHASECHK.TRANS64.TRYWAIT P0, [R0+URZ], R3 ;  /* 0x00000003000075a7 */ /* 0x0022a400080011ff */
[----:B--2---:R-:W-:Y:S05]  /*9090*/  @!P0 NANOSLEEP.SYNCS 0x989680 ;  /* 0x009896800000895d */ /* 0x004fea0003900000 */
[----:B------:R-:W2:Y:S02]  /*90a0*/  @!P0 SYNCS.PHASECHK.TRANS64 P0, [R0+URZ], R3 ;  /* 0x00000003000085a7 */ /* 0x000ea400080010ff */
[----:B--2---:R-:W-:Y:S05]  /*90b0*/  @!P0 BRA `(.L_x_162) ;  /* 0xfffffffc00f08947 */ /* 0x004fea000383ffff */
[----:B------:R-:W-:Y:S05]  /*90c0*/  BRA `(.L_x_163) ;  /* 0xffffff9c00607947 */ /* 0x000fea000383ffff */
.L_x_49:
[----:B------:R-:W-:-:S07]  /*90d0*/  MOV R0, UR5 ;  /* 0x0000000500007c02 */ /* 0x000fce0008000f00 */
.L_x_164:
[----:B-1----:R1:W2:Y:S02]  /*90e0*/  SYNCS.PHASECHK.TRANS64.TRYWAIT P0, [R0+URZ], R3 ;  /* 0x00000003000075a7 */ /* 0x0022a400080011ff */
[----:B--2---:R-:W-:Y:S05]  /*90f0*/  @!P0 NANOSLEEP.SYNCS 0x989680 ;  /* 0x009896800000895d */ /* 0x004fea0003900000 */
[----:B------:R-:W2:Y:S02]  /*9100*/  @!P0 SYNCS.PHASECHK.TRANS64 P0, [R0+URZ], R3 ;  /* 0x00000003000085a7 */ /* 0x000ea400080010ff */
[----:B--2---:R-:W-:Y:S05]  /*9110*/  @!P0 BRA `(.L_x_164) ;  /* 0xfffffffc00f08947 */ /* 0x004fea000383ffff */
[----:B------:R-:W-:Y:S05]  /*9120*/  BRA `(.L_x_165) ;  /* 0xffffff9c006c7947 */ /* 0x000fea000383ffff */
.L_x_50:
[----:B------:R-:W-:-:S07]  /*9130*/  MOV R0, UR5 ;  /* 0x0000000500007c02 */ /* 0x000fce0008000f00 */
.L_x_166:
[----:B-1----:R1:W2:Y:S02]  /*9140*/  SYNCS.PHASECHK.TRANS64.TRYWAIT P0, [R0+URZ], R3 ;  /* 0x00000003000075a7 */ /* 0x0022a400080011ff */
[----:B--2---:R-:W-:Y:S05]  /*9150*/  @!P0 NANOSLEEP.SYNCS 0x989680 ;  /* 0x009896800000895d */ /* 0x004fea0003900000 */
[----:B------:R-:W2:Y:S02]  /*9160*/  @!P0 SYNCS.PHASECHK.TRANS64 P0, [R0+URZ], R3 ;  /* 0x00000003000085a7 */ /* 0x000ea400080010ff */
[----:B--2---:R-:W-:Y:S05]  /*9170*/  @!P0 BRA `(.L_x_166) ;  /* 0xfffffffc00f08947 */ /* 0x004fea000383ffff */
[----:B------:R-:W-:Y:S05]  /*9180*/  BRA `(.L_x_167) ;  /* 0xffffff9c00787947 */ /* 0x000fea000383ffff */
.L_x_51:
[----:B------:R-:W-:-:S07]  /*9190*/  MOV R0, UR5 ;  /* 0x0000000500007c02 */ /* 0x000fce0008000f00 */
.L_x_168:
[----:B-1----:R1:W2:Y:S02]  /*91a0*/  SYNCS.PHASECHK.TRANS64.TRYWAIT P0, [R0+URZ], R3 ;  /* 0x00000003000075a7 */ /* 0x0022a400080011ff */
[----:B--2---:R-:W-:Y:S05]  /*91b0*/  @!P0 NANOSLEEP.SYNCS 0x989680 ;  /* 0x009896800000895d */ /* 0x004fea0003900000 */
[----:B------:R-:W2:Y:S02]  /*91c0*/  @!P0 SYNCS.PHASECHK.TRANS64 P0, [R0+URZ], R3 ;  /* 0x00000003000085a7 */ /* 0x000ea400080010ff */
[----:B--2---:R-:W-:Y:S05]  /*91d0*/  @!P0 BRA `(.L_x_168) ;  /* 0xfffffffc00f08947 */ /* 0x004fea000383ffff */
[----:B------:R-:W-:Y:S05]  /*91e0*/  BRA `(.L_x_169) ;  /* 0xffffff9c00847947 */ /* 0x000fea000383ffff */
.L_x_52:
[----:B------:R-:W-:-:S07]  /*91f0*/  MOV R0, UR5 ;  /* 0x0000000500007c02 */ /* 0x000fce0008000f00 */
.L_x_170:
[----:B-1----:R1:W2:Y:S02]  /*9200*/  SYNCS.PHASECHK.TRANS64.TRYWAIT P0, [R0+URZ], R3 ;  /* 0x00000003000075a7 */ /* 0x0022a400080011ff */
[----:B--2---:R-:W-:Y:S05]  /*9210*/  @!P0 NANOSLEEP.SYNCS 0x989680 ;  /* 0x009896800000895d */ /* 0x004fea0003900000 */
[----:B------:R-:W2:Y:S02]  /*9220*/  @!P0 SYNCS.PHASECHK.TRANS64 P0, [R0+URZ], R3 ;  /* 0x00000003000085a7 */ /* 0x000ea400080010ff */
[----:B--2---:R-:W-:Y:S05]  /*9230*/  @!P0 BRA `(.L_x_170) ;  /* 0xfffffffc00f08947 */ /* 0x004fea000383ffff */
[----:B------:R-:W-:Y:S05]  /*9240*/  BRA `(.L_x_171) ;  /* 0xffffff9c00907947 */ /* 0x000fea000383ffff */
.L_x_53:
[----:B------:R-:W-:-:S07]  /*9250*/  MOV R0, UR5 ;  /* 0x0000000500007c02 */ /* 0x000fce0008000f00 */
.L_x_172:
[----:B-1----:R1:W2:Y:S02]  /*9260*/  SYNCS.PHASECHK.TRANS64.TRYWAIT P0, [R0+URZ], R3 ;  /* 0x00000003000075a7 */ /* 0x0022a400080011ff */
[----:B--2---:R-:W-:Y:S05]  /*9270*/  @!P0 NANOSLEEP.SYNCS 0x989680 ;  /* 0x009896800000895d */ /* 0x004fea0003900000 */
[----:B------:R-:W2:Y:S02]  /*9280*/  @!P0 SYNCS.PHASECHK.TRANS64 P0, [R0+URZ], R3 ;  /* 0x00000003000085a7 */ /* 0x000ea400080010ff */
[----:B--2---:R-:W-:Y:S05]  /*9290*/  @!P0 BRA `(.L_x_172) ;  /* 0xfffffffc00f08947 */ /* 0x004fea000383ffff */
[----:B------:R-:W-:Y:S05]  /*92a0*/  BRA `(.L_x_173) ;  /* 0xffffff9c009c7947 */ /* 0x000fea000383ffff */
.L_x_54:
[----:B------:R-:W-:-:S07]  /*92b0*/  MOV R0, UR5 ;  /* 0x0000000500007c02 */ /* 0x000fce0008000f00 */
.L_x_174:
[----:B-1----:R1:W2:Y:S02]  /*92c0*/  SYNCS.PHASECHK.TRANS64.TRYWAIT P0, [R0+URZ], R3 ;  /* 0x00000003000075a7 */ /* 0x0022a400080011ff */
[----:B--2---:R-:W-:Y:S05]  /*92d0*/  @!P0 NANOSLEEP.SYNCS 0x989680 ;  /* 0x009896800000895d */ /* 0x004fea0003900000 */
[----:B------:R-:W2:Y:S02]  /*92e0*/  @!P0 SYNCS.PHASECHK.TRANS64 P0, [R0+URZ], R3 ;  /* 0x00000003000085a7 */ /* 0x000ea400080010ff */
[----:B--2---:R-:W-:Y:S05]  /*92f0*/  @!P0 BRA `(.L_x_174) ;  /* 0xfffffffc00f08947 */ /* 0x004fea000383ffff */
[----:B------:R-:W-:Y:S05]  /*9300*/  BRA `(.L_x_175) ;  /* 0xffffff9c00a87947 */ /* 0x000fea000383ffff */
.L_x_55:
[----:B------:R-:W-:-:S07]  /*9310*/  MOV R0, UR5 ;  /* 0x0000000500007c02 */ /* 0x000fce0008000f00 */
.L_x_176:
[----:B-1----:R1:W2:Y:S02]  /*9320*/  SYNCS.PHASECHK.TRANS64.TRYWAIT P0, [R0+URZ], R3 ;  /* 0x00000003000075a7 */ /* 0x0022a400080011ff */
[----:B--2---:R-:W-:Y:S05]  /*9330*/  @!P0 NANOSLEEP.SYNCS 0x989680 ;  /* 0x009896800000895d */ /* 0x004fea0003900000 */
[----:B------:R-:W2:Y:S02]  /*9340*/  @!P0 SYNCS.PHASECHK.TRANS64 P0, [R0+URZ], R3 ;  /* 0x00000003000085a7 */ /* 0x000ea400080010ff */
[----:B--2---:R-:W-:Y:S05]  /*9350*/  @!P0 BRA `(.L_x_176) ;  /* 0xfffffffc00f08947 */ /* 0x004fea000383ffff */
[----:B------:R-:W-:Y:S05]  /*9360*/  BRA `(.L_x_177) ;  /* 0xffffff9c00b47947 */ /* 0x000fea000383ffff */
.L_x_56:
[----:B------:R-:W-:-:S07]  /*9370*/  MOV R0, UR5 ;  /* 0x0000000500007c02 */ /* 0x000fce0008000f00 */
.L_x_178:
[----:B-1----:R1:W2:Y:S02]  /*9380*/  SYNCS.PHASECHK.TRANS64.TRYWAIT P0, [R0+URZ], R3 ;  /* 0x00000003000075a7 */ /* 0x0022a400080011ff */
[----:B--2---:R-:W-:Y:S05]  /*9390*/  @!P0 NANOSLEEP.SYNCS 0x989680 ;  /* 0x009896800000895d */ /* 0x004fea0003900000 */
[----:B------:R-:W2:Y:S02]  /*93a0*/  @!P0 SYNCS.PHASECHK.TRANS64 P0, [R0+URZ], R3 ;  /* 0x00000003000085a7 */ /* 0x000ea400080010ff */
[----:B--2---:R-:W-:Y:S05]  /*93b0*/  @!P0 BRA `(.L_x_178) ;  /* 0xfffffffc00f08947 */ /* 0x004fea000383ffff */
[----:B------:R-:W-:Y:S05]  /*93c0*/  BRA `(.L_x_179) ;  /* 0xffffff9c00c07947 */ /* 0x000fea000383ffff */
.L_x_57:
[----:B------:R-:W-:-:S07]  /*93d0*/  MOV R0, UR5 ;  /* 0x0000000500007c02 */ /* 0x000fce0008000f00 */
.L_x_180:
[----:B-1----:R1:W2:Y:S02]  /*93e0*/  SYNCS.PHASECHK.TRANS64.TRYWAIT P0, [R0+URZ], R3 ;  /* 0x00000003000075a7 */ /* 0x0022a400080011ff */
[----:B--2---:R-:W-:Y:S05]  /*93f0*/  @!P0 NANOSLEEP.SYNCS 0x989680 ;  /* 0x009896800000895d */ /* 0x004fea0003900000 */
[----:B------:R-:W2:Y:S02]  /*9400*/  @!P0 SYNCS.PHASECHK.TRANS64 P0, [R0+URZ], R3 ;  /* 0x00000003000085a7 */ /* 0x000ea400080010ff */
[----:B--2---:R-:W-:Y:S05]  /*9410*/  @!P0 BRA `(.L_x_180) ;  /* 0xfffffffc00f08947 */ /* 0x004fea000383ffff */
[----:B------:R-:W-:Y:S05]  /*9420*/  BRA `(.L_x_181) ;  /* 0xffffff9c00cc7947 */ /* 0x000fea000383ffff */
.L_x_58:
[----:B------:R-:W-:-:S07]  /*9430*/  MOV R0, UR5 ;  /* 0x0000000500007c02 */ /* 0x000fce0008000f00 */
.L_x_182:
[----:B-1----:R1:W2:Y:S02]  /*9440*/  SYNCS.PHASECHK.TRANS64.TRYWAIT P0, [R0+URZ], R3 ;  /* 0x00000003000075a7 */ /* 0x0022a400080011ff */
[----:B--2---:R-:W-:Y:S05]  /*9450*/  @!P0 NANOSLEEP.SYNCS 0x989680 ;  /* 0x009896800000895d */ /* 0x004fea0003900000 */
[----:B------:R-:W2:Y:S02]  /*9460*/  @!P0 SYNCS.PHASECHK.TRANS64 P0, [R0+URZ], R3 ;  /* 0x00000003000085a7 */ /* 0x000ea400080010ff */
[----:B--2---:R-:W-:Y:S05]  /*9470*/  @!P0 BRA `(.L_x_182) ;  /* 0xfffffffc00f08947 */ /* 0x004fea000383ffff */
[----:B------:R-:W-:Y:S05]  /*9480*/  BRA `(.L_x_183) ;  /* 0xffffff9c00d87947 */ /* 0x000fea000383ffff */
.L_x_59:
[----:B------:R-:W-:-:S07]  /*9490*/  MOV R0, UR5 ;  /* 0x0000000500007c02 */ /* 0x000fce0008000f00 */
.L_x_184:
[----:B-1----:R1:W2:Y:S02]  /*94a0*/  SYNCS.PHASECHK.TRANS64.TRYWAIT P0, [R0+URZ], R3 ;  /* 0x00000003000075a7 */ /* 0x0022a400080011ff */
[----:B--2---:R-:W-:Y:S05]  /*94b0*/  @!P0 NANOSLEEP.SYNCS 0x989680 ;  /* 0x009896800000895d */ /* 0x004fea0003900000 */
[----:B------:R-:W2:Y:S02]  /*94c0*/  @!P0 SYNCS.PHASECHK.TRANS64 P0, [R0+URZ], R3 ;  /* 0x00000003000085a7 */ /* 0x000ea400080010ff */
[----:B--2---:R-:W-:Y:S05]  /*94d0*/  @!P0 BRA `(.L_x_184) ;  /* 0xfffffffc00f08947 */ /* 0x004fea000383ffff */
[----:B------:R-:W-:Y:S05]  /*94e0*/  BRA `(.L_x_185) ;  /* 0xffffff9c00e47947 */ /* 0x000fea000383ffff */
.L_x_60:
[----:B------:R-:W-:-:S07]  /*94f0*/  MOV R0, UR5 ;  /* 0x0000000500007c02 */ /* 0x000fce0008000f00 */
.L_x_186:
[----:B-1----:R1:W2:Y:S02]  /*9500*/  SYNCS.PHASECHK.TRANS64.TRYWAIT P0, [R0+URZ], R3 ;  /* 0x00000003000075a7 */ /* 0x0022a400080011ff */
[----:B--2---:R-:W-:Y:S05]  /*9510*/  @!P0 NANOSLEEP.SYNCS 0x989680 ;  /* 0x009896800000895d */ /* 0x004fea0003900000 */
[----:B------:R-:W2:Y:S02]  /*9520*/  @!P0 SYNCS.PHASECHK.TRANS64 P0, [R0+URZ], R3 ;  /* 0x00000003000085a7 */ /* 0x000ea400080010ff */
[----:B--2---:R-:W-:Y:S05]  /*9530*/  @!P0 BRA `(.L_x_186) ;  /* 0xfffffffc00f08947 */ /* 0x004fea000383ffff */
[----:B------:R-:W-:Y:S05]  /*9540*/  BRA `(.L_x_187) ;  /* 0xffffff9c00f07947 */ /* 0x000fea000383ffff */
.L_x_61:
[----:B------:R-:W-:-:S07]  /*9550*/  MOV R0, UR5 ;  /* 0x0000000500007c02 */ /* 0x000fce0008000f00 */
.L_x_188:
[----:B-1----:R1:W2:Y:S02]  /*9560*/  SYNCS.PHASECHK.TRANS64.TRYWAIT P0, [R0+URZ], R3 ;  /* 0x00000003000075a7 */ /* 0x0022a400080011ff */
[----:B--2---:R-:W-:Y:S05]  /*9570*/  @!P0 NANOSLEEP.SYNCS 0x989680 ;  /* 0x009896800000895d */ /* 0x004fea0003900000 */
[----:B------:R-:W2:Y:S02]  /*9580*/  @!P0 SYNCS.PHASECHK.TRANS64 P0, [R0+URZ], R3 ;  /* 0x00000003000085a7 */ /* 0x000ea400080010ff */
[----:B--2---:R-:W-:Y:S05]  /*9590*/  @!P0 BRA `(.L_x_188) ;  /* 0xfffffffc00f08947 */ /* 0x004fea000383ffff */
[----:B------:R-:W-:Y:S05]  /*95a0*/  BRA `(.L_x_189) ;  /* 0xffffff9c00fc7947 */ /* 0x000fea000383ffff */
.L_x_62:
[----:B------:R-:W-:-:S07]  /*95b0*/  MOV R0, UR5 ;  /* 0x0000000500007c02 */ /* 0x000fce0008000f00 */
.L_x_190:
[----:B-1----:R1:W2:Y:S02]  /*95c0*/  SYNCS.PHASECHK.TRANS64.TRYWAIT P0, [R0+URZ], R3 ;  /* 0x00000003000075a7 */ /* 0x0022a400080011ff */
[----:B--2---:R-:W-:Y:S05]  /*95d0*/  @!P0 NANOSLEEP.SYNCS 0x989680 ;  /* 0x009896800000895d */ /* 0x004fea0003900000 */
[----:B------:R-:W2:Y:S02]  /*95e0*/  @!P0 SYNCS.PHASECHK.TRANS64 P0, [R0+URZ], R3 ;  /* 0x00000003000085a7 */ /* 0x000ea400080010ff */
[----:B--2---:R-:W-:Y:S05]  /*95f0*/  @!P0 BRA `(.L_x_190) ;  /* 0xfffffffc00f08947 */ /* 0x004fea000383ffff */
[----:B------:R-:W-:Y:S05]  /*9600*/  BRA `(.L_x_191) ;  /* 0xffffffa000087947 */ /* 0x000fea000383ffff */
.L_x_65:
[----:B-1----:R1:W2:Y:S02]  /*9610*/  SYNCS.PHASECHK.TRANS64.TRYWAIT P0, [R0+URZ+0x1e0], R5 ;  /* 0x0001e005000075a7 */ /* 0x0022a400080011ff */
[----:B--2---:R-:W-:Y:S05]  /*9620*/  @!P0 NANOSLEEP.SYNCS 0x989680 ;  /* 0x009896800000895d */ /* 0x004fea0003900000 */
[----:B------:R-:W2:Y:S02]  /*9630*/  @!P0 SYNCS.PHASECHK.TRANS64 P0, [R0+URZ+0x1e0], R5 ;  /* 0x0001e005000085a7 */ /* 0x000ea400080010ff */
[----:B--2---:R-:W-:Y:S05]  /*9640*/  @!P0 BRA `(.L_x_65) ;  /* 0xfffffffc00f08947 */ /* 0x004fea000383ffff */
[----:B------:R-:W-:Y:S05]  /*9650*/  BRA `(.L_x_192) ;  /* 0xffffffa0006c7947 */ /* 0x000fea000383ffff */
.L_x_66:
[----:B------:R-:W-:-:S07]  /*9660*/  MOV R0, UR4 ;  /* 0x0000000400007c02 */ /* 0x000fce0008000f00 */
.L_x_193:
[----:B-1----:R1:W2:Y:S02]  /*9670*/  SYNCS.PHASECHK.TRANS64.TRYWAIT P0, [R0+URZ+0x190], R7 ;  /* 0x00019007000075a7 */ /* 0x0022a400080011ff */
[----:B--2---:R-:W-:Y:S05]  /*9680*/  @!P0 NANOSLEEP.SYNCS 0x989680 ;  /* 0x009896800000895d */ /* 0x004fea0003900000 */
[----:B------:R-:W2:Y:S02]  /*9690*/  @!P0 SYNCS.PHASECHK.TRANS64 P0, [R0+URZ+0x190], R7 ;  /* 0x00019007000085a7 */ /* 0x000ea400080010ff */
[----:B--2---:R-:W-:Y:S05]  /*96a0*/  @!P0 BRA `(.L_x_193) ;  /* 0xfffffffc00f08947 */ /* 0x004fea000383ffff */
[----:B------:R-:W-:Y:S05]  /*96b0*/  BRA `(.L_x_194) ;  /* 0xffffffa0007c7947 */ /* 0x000fea000383ffff */
.L_x_67:
[----:B-1----:R1:W2:Y:S02]  /*96c0*/  SYNCS.PHASECHK.TRANS64.TRYWAIT P1, [R0+URZ+0x180], R5 ;  /* 0x00018005000075a7 */ /* 0x0022a400080211ff */
[----:B--2---:R-:W-:Y:S05]  /*96d0*/  @!P1 NANOSLEEP.SYNCS 0x989680 ;  /* 0x009896800000995d */ /* 0x004fea0003900000 */
[----:B------:R-:W2:Y:S02]  /*96e0*/  @!P1 SYNCS.PHASECHK.TRANS64 P1, [R0+URZ+0x180], R5 ;  /* 0x00018005000095a7 */ /* 0x000ea400080210ff */
[----:B--2---:R-:W-:Y:S05]  /*96f0*/  @!P1 BRA `(.L_x_67) ;  /* 0xfffffffc00f09947 */ /* 0x004fea000383ffff */
[----:B------:R-:W-:Y:S05]  /*9700*/  BRA `(.L_x_195) ;  /* 0xffffffa000ac7947 */ /* 0x000fea000383ffff */
.L_x_70:
[----:B------:R-:W-:-:S07]  /*9710*/  MOV R0, UR4 ;  /* 0x0000000400007c02 */ /* 0x000fce0008000f00 */
.L_x_196:
[----:B-1----:R1:W2:Y:S02]  /*9720*/  SYNCS.PHASECHK.TRANS64.TRYWAIT P0, [R0+URZ+0x190], R3 ;  /* 0x00019003000075a7 */ /* 0x0022a400080011ff */
[----:B--2---:R-:W-:Y:S05]  /*9730*/  @!P0 NANOSLEEP.SYNCS 0x989680 ;  /* 0x009896800000895d */ /* 0x004fea0003900000 */
[----:B------:R-:W2:Y:S02]  /*9740*/  @!P0 SYNCS.PHASECHK.TRANS64 P0, [R0+URZ+0x190], R3 ;  /* 0x00019003000085a7 */ /* 0x000ea400080010ff */
[----:B--2---:R-:W-:Y:S05]  /*9750*/  @!P0 BRA `(.L_x_196) ;  /* 0xfffffffc00f08947 */ /* 0x004fea000383ffff */
[----:B------:R-:W-:Y:S05]  /*9760*/  BRA `(.L_x_69) ;  /* 0xffffffa400007947 */ /* 0x000fea000383ffff */
.L_x_79:
[----:B-1----:R-:W-:-:S04]  /*9770*/  MOV R5, UR5 ;  /* 0x0000000500057c02 */ /* 0x002fc80008000f00 */
[----:B------:R1:W2:Y:S03]  /*9780*/  SYNCS.PHASECHK.TRANS64.TRYWAIT P0, [R5+URZ+0x8], R6 ;  /* 0x00000806050075a7 */ /* 0x0002a600080011ff */
[----:B--2---:R-:W-:Y:S05]  /*9790*/  @!P0 NANOSLEEP.SYNCS 0x989680 ;  /* 0x009896800000895d */ /* 0x004fea0003900000 */
[----:B------:R-:W2:Y:S02]  /*97a0*/  @!P0 SYNCS.PHASECHK.TRANS64 P0, [R5+URZ+0x8], R6 ;  /* 0x00000806050085a7 */ /* 0x000ea400080010ff */
[----:B--2---:R-:W-:Y:S05]  /*97b0*/  @!P0 BRA `(.L_x_79) ;  /* 0xfffffffc00ec8947 */ /* 0x004fea000383ffff */
[----:B------:R-:W-:Y:S05]  /*97c0*/  BRA `(.L_x_78) ;  /* 0xffffffa400b87947 */ /* 0x000fea000383ffff */
.L_x_81:
[----:B------:R-:W-:Y:S01]  /*97d0*/  BSSY B0, `(.L_x_197) ;  /* 0x0000006000007945 */ /* 0x000fe20003800000 */
[----:B------:R-:W-:-:S07]  /*97e0*/  MOV R15, 0xffffffff ;  /* 0xffffffff000f7802 */ /* 0x000fce0000000f00 */
[----:B-1---5:R-:W-:Y:S05]  /*97f0*/  WARPSYNC.COLLECTIVE R15, `(.L_x_198) ;  /* 0x000000000f0c7348 */ /* 0x022fea0003c00000 */
[----:B------:R-:W-:Y:S02]  /*9800*/  ELECT P6, UR79, PT ;  /* 0x00000000004f782f */ /* 0x000fe400038c0000 */
[----:B------:R-:W-:Y:S01]  /*9810*/  MOV R14, UR79 ;  /* 0x0000004f000e7c02 */ /* 0x000fe20008000f00 */
[----:B-1---5:R-:W-:Y:S10]  /*9820*/  ENDCOLLECTIVE ;  /* 0x000000000000791b */ /* 0x022ff40003800000 */
.L_x_198:
[----:B------:R-:W-:Y:S05]  /*9830*/  BSYNC B0 ;  /* 0x0000000000007941 */ /* 0x000fea0003800000 */
.L_x_197:
[----:B------:R-:W-:Y:S01]  /*9840*/  PLOP3.LUT P0, PT, P6, PT, PT, 0x80, 0x8 ;  /* 0x000000000008781c */ /* 0x000fe2000370f070 */
[----:B------:R-:W-:-:S12]  /*9850*/  BRA `(.L_x_199) ;  /* 0xffffffa400e47947 */ /* 0x000fd8000383ffff */
.L_x_83:
[----:B-1----:R-:W-:-:S04]  /*9860*/  MOV R3, UR5 ;  /* 0x0000000500037c02 */ /* 0x002fc80008000f00 */
[----:B------:R1:W2:Y:S03]  /*9870*/  SYNCS.PHASECHK.TRANS64.TRYWAIT P0, [R3+URZ+0x8], R4 ;  /* 0x00000804030075a7 */ /* 0x0002a600080011ff */
[----:B--2---:R-:W-:Y:S05]  /*9880*/  @!P0 NANOSLEEP.SYNCS 0x989680 ;  /* 0x009896800000895d */ /* 0x004fea0003900000 */
[----:B------:R-:W2:Y:S02]  /*9890*/  @!P0 SYNCS.PHASECHK.TRANS64 P0, [R3+URZ+0x8], R4 ;  /* 0x00000804030085a7 */ /* 0x000ea400080010ff */
[----:B--2---:R-:W-:Y:S05]  /*98a0*/  @!P0 BRA `(.L_x_83) ;  /* 0xfffffffc00ec8947 */ /* 0x004fea000383ffff */
[----:B------:R-:W-:Y:S05]  /*98b0*/  BRA `(.L_x_82) ;  /* 0xffffffa400e87947 */ /* 0x000fea000383ffff */
.L_x_84:
[----:B-1----:R1:W2:Y:S02]  /*98c0*/  SYNCS.PHASECHK.TRANS64.TRYWAIT P0, [R0+URZ+0x180], R5 ;  /* 0x00018005000075a7 */ /* 0x0022a400080011ff */
[----:B--2---:R-:W-:Y:S05]  /*98d0*/  @!P0 NANOSLEEP.SYNCS 0x989680 ;  /* 0x009896800000895d */ /* 0x004fea0003900000 */
[----:B------:R-:W2:Y:S02]  /*98e0*/  @!P0 SYNCS.PHASECHK.TRANS64 P0, [R0+URZ+0x180], R5 ;  /* 0x00018005000085a7 */ /* 0x000ea400080010ff */
[----:B--2---:R-:W-:Y:S05]  /*98f0*/  @!P0 BRA `(.L_x_84) ;  /* 0xfffffffc00f08947 */ /* 0x004fea000383ffff */
[----:B------:R-:W-:Y:S05]  /*9900*/  BRA `(.L_x_200) ;  /* 0xffffffa800c47947 */ /* 0x000fea000383ffff */
.L_x_86:
[----:B------:R-:W-:-:S07]  /*9910*/  MOV R0, UR23 ;  /* 0x0000001700007c02 */ /* 0x000fce0008000f00 */
.L_x_201:
[----:B-1----:R1:W2:Y:S02]  /*9920*/  SYNCS.PHASECHK.TRANS64.TRYWAIT P0, [R0+URZ+0x1c0], R5 ;  /* 0x0001c005000075a7 */ /* 0x0022a400080011ff */
[----:B--2---:R-:W-:Y:S05]  /*9930*/  @!P0 NANOSLEEP.SYNCS 0x989680 ;  /* 0x009896800000895d */ /* 0x004fea0003900000 */
[----:B------:R-:W2:Y:S02]  /*9940*/  @!P0 SYNCS.PHASECHK.TRANS64 P0, [R0+URZ+0x1c0], R5 ;  /* 0x0001c005000085a7 */ /* 0x000ea400080010ff */
[----:B--2---:R-:W-:Y:S05]  /*9950*/  @!P0 BRA `(.L_x_201) ;  /* 0xfffffffc00f08947 */ /* 0x004fea000383ffff */
[----:B------:R-:W-:Y:S05]  /*9960*/  BRA `(.L_x_202) ;  /* 0xffffffac00107947 */ /* 0x000fea000383ffff */
.L_x_89:
[----:B------:R-:W-:Y:S07]  /*9970*/  MOV R0, UR5 ;  /* 0x0000000500007c02 */ /* 0x000fee0008000f00 */
.L_x_203:
[----:B-1----:R1:W2:Y:S02]  /*9980*/  SYNCS.PHASECHK.TRANS64.TRYWAIT P0, [R0+URZ], R5 ;  /* 0x00000005000075a7 */ /* 0x0022a400080011ff */
[----:B--2---:R-:W-:Y:S05]  /*9990*/  @!P0 NANOSLEEP.SYNCS 0x989680 ;  /* 0x009896800000895d */ /* 0x004fea0003900000 */
[----:B------:R-:W2:Y:S02]  /*99a0*/  @!P0 SYNCS.PHASECHK.TRANS64 P0, [R0+URZ], R5 ;  /* 0x00000005000085a7 */ /* 0x000ea400080010ff */
[----:B--2---:R-:W-:Y:S05]  /*99b0*/  @!P0 BRA `(.L_x_203) ;  /* 0xfffffffc00f08947 */ /* 0x004fea000383ffff */
[----:B------:R-:W-:Y:S05]  /*99c0*/  BRA `(.L_x_88) ;  /* 0xffffffac00247947 */ /* 0x000fea000383ffff */
.L_x_93:
[----:B-1----:R-:W-:-:S07]  /*99d0*/  MOV R0, UR4 ;  /* 0x0000000400007c02 */ /* 0x002fce0008000f00 */
.L_x_204:
[----:B-1----:R1:W2:Y:S02]  /*99e0*/  SYNCS.PHASECHK.TRANS64.TRYWAIT P0, [R0+URZ], R3 ;  /* 0x00000003000075a7 */ /* 0x0022a400080011ff */
[----:B--2---:R-:W-:Y:S05]  /*99f0*/  @!P0 NANOSLEEP.SYNCS 0x989680 ;  /* 0x009896800000895d */ /* 0x004fea0003900000 */
[----:B------:R-:W2:Y:S02]  /*9a00*/  @!P0 SYNCS.PHASECHK.TRANS64 P0, [R0+URZ], R3 ;  /* 0x00000003000085a7 */ /* 0x000ea400080010ff */
[----:B--2---:R-:W-:Y:S05]  /*9a10*/  @!P0 BRA `(.L_x_204) ;  /* 0xfffffffc00f08947 */ /* 0x004fea000383ffff */
[----:B------:R-:W-:Y:S05]  /*9a20*/  BRA `(.L_x_205) ;  /* 0xffffffac00f07947 */ /* 0x000fea000383ffff */
.L_x_94:
[----:B------:R-:W-:-:S07]  /*9a30*/  MOV R0, UR5 ;  /* 0x0000000500007c02 */ /* 0x000fce0008000f00 */
.L_x_206:
[----:B-1----:R1:W2:Y:S02]  /*9a40*/  SYNCS.PHASECHK.TRANS64.TRYWAIT P0, [R0+URZ], R3 ;  /* 0x00000003000075a7 */ /* 0x0022a400080011ff */
[----:B--2---:R-:W-:Y:S05]  /*9a50*/  @!P0 NANOSLEEP.SYNCS 0x989680 ;  /* 0x009896800000895d */ /* 0x004fea0003900000 */
[----:B------:R-:W2:Y:S02]  /*9a60*/  @!P0 SYNCS.PHASECHK.TRANS64 P0, [R0+URZ], R3 ;  /* 0x00000003000085a7 */ /* 0x000ea400080010ff */
[----:B--2---:R-:W-:Y:S05]  /*9a70*/  @!P0 BRA `(.L_x_206) ;  /* 0xfffffffc00f08947 */ /* 0x004fea000383ffff */
[----:B------:R-:W-:Y:S05]  /*9a80*/  BRA `(.L_x_207) ;  /* 0xffffffac00fc7947 */ /* 0x000fea000383ffff */
.L_x_95:
[----:B------:R-:W-:-:S07]  /*9a90*/  MOV R0, UR5 ;  /* 0x0000000500007c02 */ /* 0x000fce0008000f00 */
.L_x_208:
[----:B-1----:R1:W2:Y:S02]  /*9aa0*/  SYNCS.PHASECHK.TRANS64.TRYWAIT P0, [R0+URZ], R3 ;  /* 0x00000003000075a7 */ /* 0x0022a400080011ff */
[----:B--2---:R-:W-:Y:S05]  /*9ab0*/  @!P0 NANOSLEEP.SYNCS 0x989680 ;  /* 0x009896800000895d */ /* 0x004fea0003900000 */
[----:B------:R-:W2:Y:S02]  /*9ac0*/  @!P0 SYNCS.PHASECHK.TRANS64 P0, [R0+URZ], R3 ;  /* 0x00000003000085a7 */ /* 0x000ea400080010ff */
[----:B--2---:R-:W-:Y:S05]  /*9ad0*/  @!P0 BRA `(.L_x_208) ;  /* 0xfffffffc00f08947 */ /* 0x004fea000383ffff */
[----:B------:R-:W-:Y:S05]  /*9ae0*/  BRA `(.L_x_209) ;  /* 0xffffffb000087947 */ /* 0x000fea000383ffff */
.L_x_98:
[----:B------:R-:W-:-:S07]  /*9af0*/  MOV R0, UR17 ;  /* 0x0000001100007c02 */ /* 0x000fce0008000f00 */
.L_x_210:
[----:B-1----:R1:W2:Y:S02]  /*9b00*/  SYNCS.PHASECHK.TRANS64.TRYWAIT P1, [R0+URZ+0x200], R3 ;  /* 0x00020003000075a7 */ /* 0x0022a400080211ff */
[----:B--2---:R-:W-:Y:S05]  /*9b10*/  @!P1 NANOSLEEP.SYNCS 0x989680 ;  /* 0x009896800000995d */ /* 0x004fea0003900000 */
[----:B------:R-:W2:Y:S02]  /*9b20*/  @!P1 SYNCS.PHASECHK.TRANS64 P1, [R0+URZ+0x200], R3 ;  /* 0x00020003000095a7 */ /* 0x000ea400080210ff */
[----:B--2---:R-:W-:Y:S05]  /*9b30*/  @!P1 BRA `(.L_x_210) ;  /* 0xfffffffc00f09947 */ /* 0x004fea000383ffff */
[----:B------:R-:W-:Y:S05]  /*9b40*/  BRA `(.L_x_211) ;  /* 0xffffffb000547947 */ /* 0x000fea000383ffff */
.L_x_103:
[----:B--2---:R2:W4:Y:S02]  /*9b50*/  SYNCS.PHASECHK.TRANS64.TRYWAIT P0, [R12+URZ+0x180], R9 ;  /* 0x000180090c0075a7 */ /* 0x00452400080011ff */
[----:B----4-:R-:W-:Y:S05]  /*9b60*/  @!P0 NANOSLEEP.SYNCS 0x989680 ;  /* 0x009896800000895d */ /* 0x010fea0003900000 */
[----:B------:R-:W4:Y:S02]  /*9b70*/  @!P0 SYNCS.PHASECHK.TRANS64 P0, [R12+URZ+0x180], R9 ;  /* 0x000180090c0085a7 */ /* 0x000f2400080010ff */
[----:B----4-:R-:W-:Y:S05]  /*9b80*/  @!P0 BRA `(.L_x_103) ;  /* 0xfffffffc00f08947 */ /* 0x010fea000383ffff */
[----:B------:R-:W-:Y:S05]  /*9b90*/  BRA `(.L_x_212) ;  /* 0xffffffb400707947 */ /* 0x000fea000383ffff */
.L_x_106:
[----:B------:R-:W-:Y:S07]  /*9ba0*/  MOV R0, UR24 ;  /* 0x0000001800007c02 */ /* 0x000fee0008000f00 */
.L_x_213:
[----:B--2---:R2:W3:Y:S02]  /*9bb0*/  SYNCS.PHASECHK.TRANS64.TRYWAIT P2, [R0+URZ+0x178], R9 ;  /* 0x00017809000075a7 */ /* 0x0044e400080411ff */
[----:B---3--:R-:W-:Y:S05]  /*9bc0*/  @!P2 NANOSLEEP.SYNCS 0x989680 ;  /* 0x009896800000a95d */ /* 0x008fea0003900000 */
[----:B------:R-:W3:Y:S02]  /*9bd0*/  @!P2 SYNCS.PHASECHK.TRANS64 P2, [R0+URZ+0x178], R9 ;  /* 0x000178090000a5a7 */ /* 0x000ee400080410ff */
[----:B---3--:R-:W-:Y:S05]  /*9be0*/  @!P2 BRA `(.L_x_213) ;  /* 0xfffffffc00f0a947 */ /* 0x008fea000383ffff */
[----:B------:R-:W-:Y:S05]  /*9bf0*/  BRA `(.L_x_105) ;  /* 0xffffffb800d47947 */ /* 0x000fea000383ffff */
.L_x_109:
[----:B------:R-:W-:Y:S07]  /*9c00*/  MOV R0, UR4 ;  /* 0x0000000400007c02 */ /* 0x000fee0008000f00 */
.L_x_214:
[----:B--2---:R2:W3:Y:S02]  /*9c10*/  SYNCS.PHASECHK.TRANS64.TRYWAIT P0, [R0+URZ+0x158], R9 ;  /* 0x00015809000075a7 */ /* 0x0044e400080011ff */
[----:B---3--:R-:W-:Y:S05]  /*9c20*/  @!P0 NANOSLEEP.SYNCS 0x989680 ;  /* 0x009896800000895d */ /* 0x008fea0003900000 */
[----:B------:R-:W3:Y:S02]  /*9c30*/  @!P0 SYNCS.PHASECHK.TRANS64 P0, [R0+URZ+0x158], R9 ;  /* 0x00015809000085a7 */ /* 0x000ee400080010ff */
[----:B---3--:R-:W-:Y:S05]  /*9c40*/  @!P0 BRA `(.L_x_214) ;  /* 0xfffffffc00f08947 */ /* 0x008fea000383ffff */
[----:B------:R-:W-:Y:S05]  /*9c50*/  BRA `(.L_x_215) ;  /* 0xffffffbc00347947 */ /* 0x000fea000383ffff */
.L_x_110:
[----:B------:R-:W-:Y:S07]  /*9c60*/  MOV R9, UR5 ;  /* 0x0000000500097c02 */ /* 0x000fee0008000f00 */
.L_x_216:
[----:B--2---:R2:W3:Y:S02]  /*9c70*/  SYNCS.PHASECHK.TRANS64.TRYWAIT P0, [R9+URZ+0x158], R0 ;  /* 0x00015800090075a7 */ /* 0x0044e400080011ff */
[----:B---3--:R-:W-:Y:S05]  /*9c80*/  @!P0 NANOSLEEP.SYNCS 0x989680 ;  /* 0x009896800000895d */ /* 0x008fea0003900000 */
[----:B------:R-:W3:Y:S02]  /*9c90*/  @!P0 SYNCS.PHASECHK.TRANS64 P0, [R9+URZ+0x158], R0 ;  /* 0x00015800090085a7 */ /* 0x000ee400080010ff */
[----:B---3--:R-:W-:Y:S05]  /*9ca0*/  @!P0 BRA `(.L_x_216) ;  /* 0xfffffffc00f08947 */ /* 0x008fea000383ffff */
[----:B------:R-:W-:Y:S05]  /*9cb0*/  BRA `(.L_x_217) ;  /* 0xffffffbc00947947 */ /* 0x000fea000383ffff */
.L_x_112:
[----:B------:R-:W-:-:S07]  /*9cc0*/  MOV R0, UR4 ;  /* 0x0000000400007c02 */ /* 0x000fce0008000f00 */
.L_x_218:
[----:B--2---:R2:W3:Y:S02]  /*9cd0*/  SYNCS.PHASECHK.TRANS64.TRYWAIT P0, [R0+URZ], R3 ;  /* 0x00000003000075a7 */ /* 0x0044e400080011ff */
[----:B---3--:R-:W-:Y:S05]  /*9ce0*/  @!P0 NANOSLEEP.SYNCS 0x989680 ;  /* 0x009896800000895d */ /* 0x008fea0003900000 */
[----:B------:R-:W3:Y:S02]  /*9cf0*/  @!P0 SYNCS.PHASECHK.TRANS64 P0, [R0+URZ], R3 ;  /* 0x00000003000085a7 */ /* 0x000ee400080010ff */
[----:B---3--:R-:W-:Y:S05]  /*9d00*/  @!P0 BRA `(.L_x_218) ;  /* 0xfffffffc00f08947 */ /* 0x008fea000383ffff */
[----:B------:R-:W-:Y:S05]  /*9d10*/  BRA `(.L_x_219) ;  /* 0xffffffc000287947 */ /* 0x000fea000383ffff */
.L_x_113:
[----:B------:R-:W-:-:S07]  /*9d20*/  MOV R0, UR5 ;  /* 0x0000000500007c02 */ /* 0x000fce0008000f00 */
.L_x_220:
[----:B--2---:R2:W3:Y:S02]  /*9d30*/  SYNCS.PHASECHK.TRANS64.TRYWAIT P0, [R0+URZ], R3 ;  /* 0x00000003000075a7 */ /* 0x0044e400080011ff */
[----:B---3--:R-:W-:Y:S05]  /*9d40*/  @!P0 NANOSLEEP.SYNCS 0x989680 ;  /* 0x009896800000895d */ /* 0x008fea0003900000 */
[----:B------:R-:W3:Y:S02]  /*9d50*/  @!P0 SYNCS.PHASECHK.TRANS64 P0, [R0+URZ], R3 ;  /* 0x00000003000085a7 */ /* 0x000ee400080010ff */
[----:B---3--:R-:W-:Y:S05]  /*9d60*/  @!P0 BRA `(.L_x_220) ;  /* 0xfffffffc00f08947 */ /* 0x008fea000383ffff */
[----:B------:R-:W-:Y:S05]  /*9d70*/  BRA `(.L_x_221) ;  /* 0xffffffc000347947 */ /* 0x000fea000383ffff */
.L_x_115:
[----:B-1----:R1:W2:Y:S02]  /*9d80*/  SYNCS.PHASECHK.TRANS64.TRYWAIT P0, [R3+URZ+0x180], R0 ;  /* 0x00018000030075a7 */ /* 0x0022a400080011ff */
[----:B--2---:R-:W-:Y:S05]  /*9d90*/  @!P0 NANOSLEEP.SYNCS 0x989680 ;  /* 0x009896800000895d */ /* 0x004fea0003900000 */
[----:B------:R-:W2:Y:S02]  /*9da0*/  @!P0 SYNCS.PHASECHK.TRANS64 P0, [R3+URZ+0x180], R0 ;  /* 0x00018000030085a7 */ /* 0x000ea400080010ff */
[----:B--2---:R-:W-:Y:S05]  /*9db0*/  @!P0 BRA `(.L_x_115) ;  /* 0xfffffffc00f08947 */ /* 0x004fea000383ffff */
[----:B------:R-:W-:Y:S05]  /*9dc0*/  BRA `(.L_x_222) ;  /* 0xffffffc4001c7947 */ /* 0x000fea000383ffff */
.L_x_125:
[----:B-1----:R1:W2:Y:S02]  /*9dd0*/  SYNCS.PHASECHK.TRANS64.TRYWAIT P1, [R0+URZ+0x140], R3 ;  /* 0x00014003000075a7 */ /* 0x0022a400080211ff */
[----:B--2---:R-:W-:Y:S05]  /*9de0*/  @!P1 NANOSLEEP.SYNCS 0x989680 ;  /* 0x009896800000995d */ /* 0x004fea0003900000 */
[----:B------:R-:W2:Y:S02]  /*9df0*/  @!P1 SYNCS.PHASECHK.TRANS64 P1, [R0+URZ+0x140], R3 ;  /* 0x00014003000095a7 */ /* 0x000ea400080210ff */
[----:B--2---:R-:W-:Y:S05]  /*9e00*/  @!P1 BRA `(.L_x_125) ;  /* 0xfffffffc00f09947 */ /* 0x004fea000383ffff */
[----:B------:R-:W-:Y:S05]  /*9e10*/  BRA `(.L_x_124) ;  /* 0xffffffd000b47947 */ /* 0x000fea000383ffff */
.L_x_127:
[----:B-1----:R1:W4:Y:S02]  /*9e20*/  SYNCS.PHASECHK.TRANS64.TRYWAIT P0, [R89+URZ+0x1a0], R2 ;  /* 0x0001a002590075a7 */ /* 0x00232400080011ff */
[----:B----4-:R-:W-:Y:S05]  /*9e30*/  @!P0 NANOSLEEP.SYNCS 0x989680 ;  /* 0x009896800000895d */ /* 0x010fea0003900000 */
[----:B------:R-:W4:Y:S02]  /*9e40*/  @!P0 SYNCS.PHASECHK.TRANS64 P0, [R89+URZ+0x1a0], R2 ;  /* 0x0001a002590085a7 */ /* 0x000f2400080010ff */
[----:B----4-:R-:W-:Y:S05]  /*9e50*/  @!P0 BRA `(.L_x_127) ;  /* 0xfffffffc00f08947 */ /* 0x010fea000383ffff */
[----:B------:R-:W-:Y:S05]  /*9e60*/  BRA `(.L_x_126) ;  /* 0xffffffd000ec7947 */ /* 0x000fea000383ffff */
.L_x_138:
[----:B---3--:R3:W4:Y:S02]  /*9e70*/  SYNCS.PHASECHK.TRANS64.TRYWAIT P0, [R3+URZ+0x140], R4 ;  /* 0x00014004030075a7 */ /* 0x00872400080011ff */
[----:B----4-:R-:W-:Y:S05]  /*9e80*/  @!P0 NANOSLEEP.SYNCS 0x989680 ;  /* 0x009896800000895d */ /* 0x010fea0003900000 */
[----:B------:R-:W4:Y:S02]  /*9e90*/  @!P0 SYNCS.PHASECHK.TRANS64 P0, [R3+URZ+0x140], R4 ;  /* 0x00014004030085a7 */ /* 0x000f2400080010ff */
[----:B----4-:R-:W-:Y:S05]  /*9ea0*/  @!P0 BRA `(.L_x_138) ;  /* 0xfffffffc00f08947 */ /* 0x010fea000383ffff */
[----:B------:R-:W-:Y:S05]  /*9eb0*/  BRA `(.L_x_137) ;  /* 0xffffffdc00dc7947 */ /* 0x000fea000383ffff */
        .weak           $__internal_0_$__cuda_sm10x_tcgen05_guardrail_trap_col_being_dealloced_not_returned_by_alloc
        .type           $__internal_0_$__cuda_sm10x_tcgen05_guardrail_trap_col_being_dealloced_not_returned_by_alloc,@function
        .size           $__internal_0_$__cuda_sm10x_tcgen05_guardrail_trap_col_being_dealloced_not_returned_by_alloc,($__internal_1_$__cuda_sm10x_tcgen05_guardrail_trap_phase_invalid_during_alloc - $__internal_0_$__cuda_sm10x_tcgen05_guardrail_trap_col_being_dealloced_not_returned_by_alloc)
$__internal_0_$__cuda_sm10x_tcgen05_guardrail_trap_col_being_dealloced_not_returned_by_alloc:
[----:B------:R-:W-:Y:S05]  /*9ec0*/  BPT.TRAP 0x1 ;  /* 0x000000040000795c */ /* 0x000fea0000300000 */
[----:B------:R-:W-:-:S04]  /*9ed0*/  HFMA2 R3, -RZ, RZ, 0, 0 ;  /* 0x00000000ff037431 */ /* 0x000fc800000001ff */
[----:B------:R-:W-:Y:S05]  /*9ee0*/  RET.REL.NODEC R2 `(_ZN7cutlass13device_kernelINS_4gemm6kernel13GemmUniversalIN4cute5tupleIJiiiiEEENS1_10collective13CollectiveMmaINS1_35MainloopSm100TmaUmmaWarpSpecializedILi20ELi2ELi4ENS5_IJNS4_1CILi2EEESB_NSA_ILi1EEEEEEEENS5_IJNSA_ILi256EEENSA_ILi64EEENSA_ILi32EEEEEENS_10bfloat16_tENS5_IJlSC_lEEESJ_SK_NS4_8TiledMMAINS4_8MMA_AtomIJNS4_26SM100_MMA_F16BF16_2x1SM_SSISJ_SJ_fLi256ELi64ELNS4_4UMMA5MajorE0ELSP_0ELNSO_7ScaleInE0ELSQ_0EEEEEENS4_6LayoutINS5_IJSC_SC_SC_EEENS5_IJNSA_ILi0EEESV_SV_EEEEENS5_IJNS4_10UnderscoreESY_SY_EEEEENS4_28SM100_TMA_2SM_LOAD_MULTICASTENS4_14ComposedLayoutINS4_7SwizzleILi2ELi4ELi3EEENS4_18smem_ptr_flag_bitsILi16EEENST_INS5_IJNSA_ILi8EEESH_EEENS5_IJSH_SC_EEEEEEEvNS4_8identityENS4_18SM100_TMA_2SM_LOADES1B_vS1C_EENS_8epilogue10collective18CollectiveEpilogueINS1F_23Sm100TmaWarpSpecializedILi3ELi2ELi32ELb1ELb0EEEJNS5_IJNSA_ILi128EEESG_SH_EEENS5_IJNST_IS1K_SC_EENST_ISH_SC_EEEEESJ_SK_SJ_SK_NS1F_6fusion15FusionCallbacksIS1J_NS1P_17LinearCombinationISJ_fSJ_fLNS_15FloatRoundStyleE2EEES1L_S1O_JEEENS4_5SM1004TMEM4LOAD26SM100_TMEM_LOAD_32dp32b32xENS4_13SM90_TMA_LOADES1B_NS4_39AutoVectorizingCopyWithAssumedAlignmentILi128EEENS4_14SM90_TMA_STOREES1B_S21_S21_EEEvvEEEEvNT_6ParamsE) ;  /* 0xffffff6002447950 */ /* 0x000fea0003c3ffff */
        .weak           $__internal_1_$__cuda_sm10x_tcgen05_guardrail_trap_phase_invalid_during_alloc
        .type           $__internal_1_$__cuda_sm10x_tcgen05_guardrail_trap_phase_invalid_during_alloc,@function
        .size           $__internal_1_$__cuda_sm10x_tcgen05_guardrail_trap_phase_invalid_during_alloc,($__internal_2_$__cuda_sm10x_tcgen05_guardrail_trap_unallocated_columns_being_dealloced - $__internal_1_$__cuda_sm10x_tcgen05_guardrail_trap_phase_invalid_during_alloc)
$__internal_1_$__cuda_sm10x_tcgen05_guardrail_trap_phase_invalid_during_alloc:
[----:B------:R-:W-:Y:S05]  /*9ef0*/  BPT.TRAP 0x1 ;  /* 0x000000040000795c */ /* 0x000fea0000300000 */
[----:B------:R-:W-:-:S04]  /*9f00*/  MOV R5, 0x0 ;  /* 0x0000000000057802 */ /* 0x000fc80000000f00 */
[----:B------:R-:W-:Y:S05]  /*9f10*/  RET.REL.NODEC R4 `(_ZN7cutlass13device_kernelINS_4gemm6kernel13GemmUniversalIN4cute5tupleIJiiiiEEENS1_10collective13CollectiveMmaINS1_35MainloopSm100TmaUmmaWarpSpecializedILi20ELi2ELi4ENS5_IJNS4_1CILi2EEESB_NSA_ILi1EEEEEEEENS5_IJNSA_ILi256EEENSA_ILi64EEENSA_ILi32EEEEEENS_10bfloat16_tENS5_IJlSC_lEEESJ_SK_NS4_8TiledMMAINS4_8MMA_AtomIJNS4_26SM100_MMA_F16BF16_2x1SM_SSISJ_SJ_fLi256ELi64ELNS4_4UMMA5MajorE0ELSP_0ELNSO_7ScaleInE0ELSQ_0EEEEEENS4_6LayoutINS5_IJSC_SC_SC_EEENS5_IJNSA_ILi0EEESV_SV_EEEEENS5_IJNS4_10UnderscoreESY_SY_EEEEENS4_28SM100_TMA_2SM_LOAD_MULTICASTENS4_14ComposedLayoutINS4_7SwizzleILi2ELi4ELi3EEENS4_18smem_ptr_flag_bitsILi16EEENST_INS5_IJNSA_ILi8EEESH_EEENS5_IJSH_SC_EEEEEEEvNS4_8identityENS4_18SM100_TMA_2SM_LOADES1B_vS1C_EENS_8epilogue10collective18CollectiveEpilogueINS1F_23Sm100TmaWarpSpecializedILi3ELi2ELi32ELb1ELb0EEEJNS5_IJNSA_ILi128EEESG_SH_EEENS5_IJNST_IS1K_SC_EENST_ISH_SC_EEEEESJ_SK_SJ_SK_NS1F_6fusion15FusionCallbacksIS1J_NS1P_17LinearCombinationISJ_fSJ_fLNS_15FloatRoundStyleE2EEES1L_S1O_JEEENS4_5SM1004TMEM4LOAD26SM100_TMEM_LOAD_32dp32b32xENS4_13SM90_TMA_LOADES1B_NS4_39AutoVectorizingCopyWithAssumedAlignmentILi128EEENS4_14SM90_TMA_STOREES1B_S21_S21_EEEvvEEEEvNT_6ParamsE) ;  /* 0xffffff6004387950 */ /* 0x000fea0003c3ffff */
        .weak           $__internal_2_$__cuda_sm10x_tcgen05_guardrail_trap_unallocated_columns_being_dealloced
        .type           $__internal_2_$__cuda_sm10x_tcgen05_guardrail_trap_unallocated_columns_being_dealloced,@function
        .size           $__internal_2_$__cuda_sm10x_tcgen05_guardrail_trap_unallocated_columns_being_dealloced,(.L_x_224 - $__internal_2_$__cuda_sm10x_tcgen05_guardrail_trap_unallocated_columns_being_dealloced)
$__internal_2_$__cuda_sm10x_tcgen05_guardrail_trap_unallocated_columns_being_dealloced:
[----:B------:R-:W-:Y:S05]  /*9f20*/  BPT.TRAP 0x1 ;  /* 0x000000040000795c */ /* 0x000fea0000300000 */
[----:B------:R-:W-:-:S04]  /*9f30*/  HFMA2 R3, -RZ, RZ, 0, 0 ;  /* 0x00000000ff037431 */ /* 0x000fc800000001ff */
[----:B------:R-:W-:Y:S05]  /*9f40*/  RET.REL.NODEC R2 `(_ZN7cutlass13device_kernelINS_4gemm6kernel13GemmUniversalIN4cute5tupleIJiiiiEEENS1_10collective13CollectiveMmaINS1_35MainloopSm100TmaUmmaWarpSpecializedILi20ELi2ELi4ENS5_IJNS4_1CILi2EEESB_NSA_ILi1EEEEEEEENS5_IJNSA_ILi256EEENSA_ILi64EEENSA_ILi32EEEEEENS_10bfloat16_tENS5_IJlSC_lEEESJ_SK_NS4_8TiledMMAINS4_8MMA_AtomIJNS4_26SM100_MMA_F16BF16_2x1SM_SSISJ_SJ_fLi256ELi64ELNS4_4UMMA5MajorE0ELSP_0ELNSO_7ScaleInE0ELSQ_0EEEEEENS4_6LayoutINS5_IJSC_SC_SC_EEENS5_IJNSA_ILi0EEESV_SV_EEEEENS5_IJNS4_10UnderscoreESY_SY_EEEEENS4_28SM100_TMA_2SM_LOAD_MULTICASTENS4_14ComposedLayoutINS4_7SwizzleILi2ELi4ELi3EEENS4_18smem_ptr_flag_bitsILi16EEENST_INS5_IJNSA_ILi8EEESH_EEENS5_IJSH_SC_EEEEEEEvNS4_8identityENS4_18SM100_TMA_2SM_LOADES1B_vS1C_EENS_8epilogue10collective18CollectiveEpilogueINS1F_23Sm100TmaWarpSpecializedILi3ELi2ELi32ELb1ELb0EEEJNS5_IJNSA_ILi128EEESG_SH_EEENS5_IJNST_IS1K_SC_EENST_ISH_SC_EEEEESJ_SK_SJ_SK_NS1F_6fusion15FusionCallbacksIS1J_NS1P_17LinearCombinationISJ_fSJ_fLNS_15FloatRoundStyleE2EEES1L_S1O_JEEENS4_5SM1004TMEM4LOAD26SM100_TMEM_LOAD_32dp32b32xENS4_13SM90_TMA_LOADES1B_NS4_39AutoVectorizingCopyWithAssumedAlignmentILi128EEENS4_14SM90_TMA_STOREES1B_S21_S21_EEEvvEEEEvNT_6ParamsE) ;  /* 0xffffff60022c7950 */ /* 0x000fea0003c3ffff */
.L_x_223:
[----:B------:R-:W-:-:S00]  /*9f50*/  BRA `(.L_x_223) ;  /* 0xfffffffc00fc7947 */ /* 0x000fc0000383ffff */
[----:B------:R-:W-:-:S00]  /*9f60*/  NOP ;  /* 0x0000000000007918 */ /* 0x000fc00000000000 */
        /* <DEDUP_REMOVED lines=9> */
.L_x_224:


//--------------------- .nv.global.init           --------------------------
	.section	.nv.global.init,"aw",@progbits
.nv.global.init:
	.type		$str$27,@object
	.size		$str$27,($str$28 - $str$27)
$str$27:
        /*0000*/ 	.byte	0x28, 0x61, 0x64, 0x64, 0x72, 0x65, 0x73, 0x73, 0x20, 0x26, 0x20, 0x6d, 0x61, 0x73, 0x6b, 0x29
        /*0010*/ 	.byte	0x20, 0x3d, 0x3d, 0x20, 0x30, 0x00
	.type		$str$28,@object
	.size		$str$28,($str$26 - $str$28)
$str$28:
        /*0016*/ 	.byte	0x2f, 0x74, 0x6d, 0x70, 0x2f, 0x63, 0x75, 0x74, 0x6c, 0x61, 0x73, 0x73, 0x5f, 0x73, 0x77, 0x65
        /*0026*/ 	.byte	0x65, 0x70, 0x5f, 0x73, 0x72, 0x63, 0x2f, 0x69, 0x6e, 0x63, 0x6c, 0x75, 0x64, 0x65, 0x2f, 0x63
        /*0036*/ 	.byte	0x75, 0x74, 0x65, 0x2f, 0x70, 0x6f, 0x69, 0x6e, 0x74, 0x65, 0x72, 0x5f, 0x66, 0x6c, 0x61, 0x67
        /*0046*/ 	.byte	0x67, 0x65, 0x64, 0x2e, 0x68, 0x70, 0x70, 0x00
	.type		$str$26,@object
	.size		$str$26,($str$25 - $str$26)
$str$26:
        /*004e*/ 	.byte	0x2f, 0x74, 0x6d, 0x70, 0x2f, 0x63, 0x75, 0x74, 0x6c, 0x61, 0x73, 0x73, 0x5f, 0x73, 0x77, 0x65
        /*005e*/ 	.byte	0x65, 0x70, 0x5f, 0x73, 0x72, 0x63, 0x2f, 0x69, 0x6e, 0x63, 0x6c, 0x75, 0x64, 0x65, 0x2f, 0x63
        /*006e*/ 	.byte	0x75, 0x74, 0x65, 0x2f, 0x61, 0x74, 0x6f, 0x6d, 0x2f, 0x63, 0x6f, 0x70, 0x79, 0x5f, 0x74, 0x72
        /*007e*/ 	.byte	0x61, 0x69, 0x74, 0x73, 0x5f, 0x73, 0x6d, 0x31, 0x30, 0x30, 0x2e, 0x68, 0x70, 0x70, 0x00
	.type		$str$25,@object
	.size		$str$25,(__unnamed_1 - $str$25)
$str$25:
        /*008d*/ 	.byte	0x28, 0x28, 0x75, 0x69, 0x6e, 0x74, 0x33, 0x32, 0x5f, 0x74, 0x28, 0x74, 0x68, 0x72, 0x65, 0x61
        /*009d*/ 	.byte	0x64, 0x49, 0x64, 0x78, 0x2e, 0x78, 0x29, 0x20, 0x2f, 0x20, 0x33, 0x32, 0x29, 0x20, 0x25, 0x20
        /*00ad*/ 	.byte	0x34, 0x29, 0x20, 0x3d, 0x3d, 0x20, 0x28, 0x28, 0x28, 0x74, 0x6d, 0x65, 0x6d, 0x5f, 0x61, 0x64
        /*00bd*/ 	.byte	0x64, 0x72, 0x20, 0x3e, 0x3e, 0x20, 0x31, 0x36, 0x29, 0x20, 0x2f, 0x20, 0x33, 0x32, 0x29, 0x20
        /*00cd*/ 	.byte	0x25, 0x20, 0x34, 0x29, 0x00
	.type		__unnamed_1,@object
	.size		__unnamed_1,(__unnamed_2 - __unnamed_1)
__unnamed_1:
        /*00d2*/ 	.byte	0x61, 0x75, 0x74, 0x6f, 0x20, 0x63, 0x75, 0x74, 0x65, 0x3a, 0x3a, 0x61, 0x73, 0x5f, 0x70, 0x6f
        /* <DEDUP_REMOVED lines=24> */
        /*0262*/ 	.byte	0x34, 0x30, 0x39, 0x36, 0x3e, 0x3e, 0x3e, 0x3e, 0x5d, 0x00
	.type		__unnamed_2,@object
	.size		__unnamed_2,(.L_2 - __unnamed_2)
__unnamed_2:
        /* <DEDUP_REMOVED lines=42> */
        /*050c*/ 	.byte	0x3e, 0x3e, 0x5d, 0x00
.L_2:


//--------------------- .nv.shared._ZN7cutlass13device_kernelINS_4gemm6kernel13GemmUniversalIN4cute5tupleIJiiiiEEENS1_10collective13CollectiveMmaINS1_35MainloopSm100TmaUmmaWarpSpecializedILi20ELi2ELi4ENS5_IJNS4_1CILi2EEESB_NSA_ILi1EEEEEEEENS5_IJNSA_ILi256EEENSA_ILi64EEENSA_ILi32EEEEEENS_10bfloat16_tENS5_IJlSC_lEEESJ_SK_NS4_8TiledMMAINS4_8MMA_AtomIJNS4_26SM100_MMA_F16BF16_2x1SM_SSISJ_SJ_fLi256ELi64ELNS4_4UMMA5MajorE0ELSP_0ELNSO_7ScaleInE0ELSQ_0EEEEEENS4_6LayoutINS5_IJSC_SC_SC_EEENS5_IJNSA_ILi0EEESV_SV_EEEEENS5_IJNS4_10UnderscoreESY_SY_EEEEENS4_28SM100_TMA_2SM_LOAD_MULTICASTENS4_14ComposedLayoutINS4_7SwizzleILi2ELi4ELi3EEENS4_18smem_ptr_flag_bitsILi16EEENST_INS5_IJNSA_ILi8EEESH_EEENS5_IJSH_SC_EEEEEEEvNS4_8identityENS4_18SM100_TMA_2SM_LOADES1B_vS1C_EENS_8epilogue10collective18CollectiveEpilogueINS1F_23Sm100TmaWarpSpecializedILi3ELi2ELi32ELb1ELb0EEEJNS5_IJNSA_ILi128EEESG_SH_EEENS5_IJNST_IS1K_SC_EENST_ISH_SC_EEEEESJ_SK_SJ_SK_NS1F_6fusion15FusionCallbacksIS1J_NS1P_17LinearCombinationISJ_fSJ_fLNS_15FloatRoundStyleE2EEES1L_S1O_JEEENS4_5SM1004TMEM4LOAD26SM100_TMEM_LOAD_32dp32b32xENS4_13SM90_TMA_LOADES1B_NS4_39AutoVectorizingCopyWithAssumedAlignmentILi128EEENS4_14SM90_TMA_STOREES1B_S21_S21_EEEvvEEEEvNT_6ParamsE --------------------------
	.section	.nv.shared._ZN7cutlass13device_kernelINS_4gemm6kernel13GemmUniversalIN4cute5tupleIJiiiiEEENS1_10collective13CollectiveMmaINS1_35MainloopSm100TmaUmmaWarpSpecializedILi20ELi2ELi4ENS5_IJNS4_1CILi2EEESB_NSA_ILi1EEEEEEEENS5_IJNSA_ILi256EEENSA_ILi64EEENSA_ILi32EEEEEENS_10bfloat16_tENS5_IJlSC_lEEESJ_SK_NS4_8TiledMMAINS4_8MMA_AtomIJNS4_26SM100_MMA_F16BF16_2x1SM_SSISJ_SJ_fLi256ELi64ELNS4_4UMMA5MajorE0ELSP_0ELNSO_7ScaleInE0ELSQ_0EEEEEENS4_6LayoutINS5_IJSC_SC_SC_EEENS5_IJNSA_ILi0EEESV_SV_EEEEENS5_IJNS4_10UnderscoreESY_SY_EEEEENS4_28SM100_TMA_2SM_LOAD_MULTICASTENS4_14ComposedLayoutINS4_7SwizzleILi2ELi4ELi3EEENS4_18smem_ptr_flag_bitsILi16EEENST_INS5_IJNSA_ILi8EEESH_EEENS5_IJSH_SC_EEEEEEEvNS4_8identityENS4_18SM100_TMA_2SM_LOADES1B_vS1C_EENS_8epilogue10collective18CollectiveEpilogueINS1F_23Sm100TmaWarpSpecializedILi3ELi2ELi32ELb1ELb0EEEJNS5_IJNSA_ILi128EEESG_SH_EEENS5_IJNST_IS1K_SC_EENST_ISH_SC_EEEEESJ_SK_SJ_SK_NS1F_6fusion15FusionCallbacksIS1J_NS1P_17LinearCombinationISJ_fSJ_fLNS_15FloatRoundStyleE2EEES1L_S1O_JEEENS4_5SM1004TMEM4LOAD26SM100_TMEM_LOAD_32dp32b32xENS4_13SM90_TMA_LOADES1B_NS4_39AutoVectorizingCopyWithAssumedAlignmentILi128EEENS4_14SM90_TMA_STOREES1B_S21_S21_EEEvvEEEEvNT_6ParamsE,"aw",@nobits
	.sectionflags	@""
	.align	16
	.zero		1024


//--------------------- .nv.shared.reserved.0     --------------------------
	.section	.nv.shared.reserved.0,"aw",@nobits
	.weak		__nv_reservedSMEM_offset_0_alias
	.size		__nv_reservedSMEM_offset_0_alias, 0, 64
	.other		__nv_reservedSMEM_offset_0_alias,@"STO_CUDA_RESERVED_SHARED STV_DEFAULT"
__nv_reservedSMEM_offset_0_alias:
	.zero		0
.nv.shared.reserved.0:
	.zero		64
	.weak		__nv_reservedSMEM_tcgen05_partition
	.type		__nv_reservedSMEM_tcgen05_partition,@object
	.size		__nv_reservedSMEM_tcgen05_partition,(.L_0 - __nv_reservedSMEM_tcgen05_partition)
__nv_reservedSMEM_tcgen05_partition:
	.zero		32
.L_0:


//--------------------- .nv.global                --------------------------
	.section	.nv.global,"aw",@nobits
.nv.global:
	.type		_ZN39_INTERNAL_f322abe3_4_k_cu_36a65968_79604cute1_E,@object
	.size		_ZN39_INTERNAL_f322abe3_4_k_cu_36a65968_79604cute1_E,(_ZN39_INTERNAL_f322abe3_4_k_cu_36a65968_79604cuda3std3__45__cpo6cbeginE - _ZN39_INTERNAL_f322abe3_4_k_cu_36a65968_79604cute1_E)
_ZN39_INTERNAL_f322abe3_4_k_cu_36a65968_79604cute1_E:
	.zero		1
	.type		_ZN39_INTERNAL_f322abe3_4_k_cu_36a65968_79604cuda3std3__45__cpo6cbeginE,@object
	.size		_ZN39_INTERNAL_f322abe3_4_k_cu_36a65968_79604cuda3std3__45__cpo6cbeginE,(_ZN39_INTERNAL_f322abe3_4_k_cu_36a65968_79604cuda3std3__48in_placeE - _ZN39_INTERNAL_f322abe3_4_k_cu_36a65968_79604cuda3std3__45__cpo6cbeginE)
_ZN39_INTERNAL_f322abe3_4_k_cu_36a65968_79604cuda3std3__45__cpo6cbeginE:
	.zero		1
	.type		_ZN39_INTERNAL_f322abe3_4_k_cu_36a65968_79604cuda3std3__48in_placeE,@object
	.size		_ZN39_INTERNAL_f322abe3_4_k_cu_36a65968_79604cuda3std3__48in_placeE,(_ZN39_INTERNAL_f322abe3_4_k_cu_36a65968_79604cuda3std6ranges3__45__cpo9iter_moveE - _ZN39_INTERNAL_f322abe3_4_k_cu_36a65968_79604cuda3std3__48in_placeE)
_ZN39_INTERNAL_f322abe3_4_k_cu_36a65968_79604cuda3std3__48in_placeE:
	.zero		1
	.type		_ZN39_INTERNAL_f322abe3_4_k_cu_36a65968_79604cuda3std6ranges3__45__cpo9iter_moveE,@object
	.size		_ZN39_INTERNAL_f322abe3_4_k_cu_36a65968_79604cuda3std6ranges3__45__cpo9iter_moveE,(_ZN39_INTERNAL_f322abe3_4_k_cu_36a65968_79604cuda3std3__45__cpo5beginE - _ZN39_INTERNAL_f322abe3_4_k_cu_36a65968_79604cuda3std6ranges3__45__cpo9iter_moveE)
_ZN39_INTERNAL_f322abe3_4_k_cu_36a65968_79604cuda3std6ranges3__45__cpo9iter_moveE:
	.zero		1
	.type		_ZN39_INTERNAL_f322abe3_4_k_cu_36a65968_79604cuda3std3__45__cpo5beginE,@object
	.size		_ZN39_INTERNAL_f322abe3_4_k_cu_36a65968_79604cuda3std3__45__cpo5beginE,(_ZN39_INTERNAL_f322abe3_4_k_cu_36a65968_79604cuda3std3__441_GLOBAL__N__f322abe3_4_k_cu_36a65968_79606ignoreE - _ZN39_INTERNAL_f322abe3_4_k_cu_36a65968_79604cuda3std3__45__cpo5beginE)
_ZN39_INTERNAL_f322abe3_4_k_cu_36a65968_79604cuda3std3__45__cpo5beginE:
	.zero		1
	.type		_ZN39_INTERNAL_f322abe3_4_k_cu_36a65968_79604cuda3std3__441_GLOBAL__N__f322abe3_4_k_cu_36a65968_79606ignoreE,@object
	.size		_ZN39_INTERNAL_f322abe3_4_k_cu_36a65968_79604cuda3std3__441_GLOBAL__N__f322abe3_4_k_cu_36a65968_79606ignoreE,(_ZN39_INTERNAL_f322abe3_4_k_cu_36a65968_79604cute7productE - _ZN39_INTERNAL_f322abe3_4_k_cu_36a65968_79604cuda3std3__441_GLOBAL__N__f322abe3_4_k_cu_36a65968_79606ignoreE)
_ZN39_INTERNAL_f322abe3_4_k_cu_36a65968_79604cuda3std3__441_GLOBAL__N__f322abe3_4_k_cu_36a65968_79606ignoreE:
	.zero		1
	.type		_ZN39_INTERNAL_f322abe3_4_k_cu_36a65968_79604cute7productE,@object
	.size		_ZN39_INTERNAL_f322abe3_4_k_cu_36a65968_79604cute7productE,(_ZN39_INTERNAL_f322abe3_4_k_cu_36a65968_79604cuda3std3__45__cpo3endE - _ZN39_INTERNAL_f322abe3_4_k_cu_36a65968_79604cute7productE)
_ZN39_INTERNAL_f322abe3_4_k_cu_36a65968_79604cute7productE:
	.zero		1
	.type		_ZN39_INTERNAL_f322abe3_4_k_cu_36a65968_79604cuda3std3__45__cpo3endE,@object
	.size		_ZN39_INTERNAL_f322abe3_4_k_cu_36a65968_79604cuda3std3__45__cpo3endE,(_ZN39_INTERNAL_f322abe3_4_k_cu_36a65968_79604cuda3std3__419piecewise_constructE - _ZN39_INTERNAL_f322abe3_4_k_cu_36a65968_79604cuda3std3__45__cpo3endE)
_ZN39_INTERNAL_f322abe3_4_k_cu_36a65968_79604cuda3std3__45__cpo3endE:
	.zero		1
	.type		_ZN39_INTERNAL_f322abe3_4_k_cu_36a65968_79604cuda3std3__419piecewise_constructE,@object
	.size		_ZN39_INTERNAL_f322abe3_4_k_cu_36a65968_79604cuda3std3__419piecewise_constructE,(_ZN39_INTERNAL_f322abe3_4_k_cu_36a65968_79604cuda3std3__45__cpo4cendE - _ZN39_INTERNAL_f322abe3_4_k_cu_36a65968_79604cuda3std3__419piecewise_constructE)
_ZN39_INTERNAL_f322abe3_4_k_cu_36a65968_79604cuda3std3__419piecewise_constructE:
	.zero		1
	.type		_ZN39_INTERNAL_f322abe3_4_k_cu_36a65968_79604cuda3std3__45__cpo4cendE,@object
	.size		_ZN39_INTERNAL_f322abe3_4_k_cu_36a65968_79604cuda3std3__45__cpo4cendE,(_ZN39_INTERNAL_f322abe3_4_k_cu_36a65968_79604cuda3std6ranges3__45__cpo4swapE - _ZN39_INTERNAL_f322abe3_4_k_cu_36a65968_79604cuda3std3__45__cpo4cendE)
_ZN39_INTERNAL_f322abe3_4_k_cu_36a65968_79604cuda3std3__45__cpo4cendE:
	.zero		1
	.type		_ZN39_INTERNAL_f322abe3_4_k_cu_36a65968_79604cuda3std6ranges3__45__cpo4swapE,@object
	.size		_ZN39_INTERNAL_f322abe3_4_k_cu_36a65968_79604cuda3std6ranges3__45__cpo4swapE,(.L_10 - _ZN39_INTERNAL_f322abe3_4_k_cu_36a65968_79604cuda3std6ranges3__45__cpo4swapE)
_ZN39_INTERNAL_f322abe3_4_k_cu_36a65968_79604cuda3std6ranges3__45__cpo4swapE:
	.zero		1
.L_10:


//--------------------- .nv.constant0._ZN7cutlass13device_kernelINS_4gemm6kernel13GemmUniversalIN4cute5tupleIJiiiiEEENS1_10collective13CollectiveMmaINS1_35MainloopSm100TmaUmmaWarpSpecializedILi20ELi2ELi4ENS5_IJNS4_1CILi2EEESB_NSA_ILi1EEEEEEEENS5_IJNSA_ILi256EEENSA_ILi64EEENSA_ILi32EEEEEENS_10bfloat16_tENS5_IJlSC_lEEESJ_SK_NS4_8TiledMMAINS4_8MMA_AtomIJNS4_26SM100_MMA_F16BF16_2x1SM_SSISJ_SJ_fLi256ELi64ELNS4_4UMMA5MajorE0ELSP_0ELNSO_7ScaleInE0ELSQ_0EEEEEENS4_6LayoutINS5_IJSC_SC_SC_EEENS5_IJNSA_ILi0EEESV_SV_EEEEENS5_IJNS4_10UnderscoreESY_SY_EEEEENS4_28SM100_TMA_2SM_LOAD_MULTICASTENS4_14ComposedLayoutINS4_7SwizzleILi2ELi4ELi3EEENS4_18smem_ptr_flag_bitsILi16EEENST_INS5_IJNSA_ILi8EEESH_EEENS5_IJSH_SC_EEEEEEEvNS4_8identityENS4_18SM100_TMA_2SM_LOADES1B_vS1C_EENS_8epilogue10collective18CollectiveEpilogueINS1F_23Sm100TmaWarpSpecializedILi3ELi2ELi32ELb1ELb0EEEJNS5_IJNSA_ILi128EEESG_SH_EEENS5_IJNST_IS1K_SC_EENST_ISH_SC_EEEEESJ_SK_SJ_SK_NS1F_6fusion15FusionCallbacksIS1J_NS1P_17LinearCombinationISJ_fSJ_fLNS_15FloatRoundStyleE2EEES1L_S1O_JEEENS4_5SM1004TMEM4LOAD26SM100_TMEM_LOAD_32dp32b32xENS4_13SM90_TMA_LOADES1B_NS4_39AutoVectorizingCopyWithAssumedAlignmentILi128EEENS4_14SM90_TMA_STOREES1B_S21_S21_EEEvvEEEEvNT_6ParamsE --------------------------
	.section	.nv.constant0._ZN7cutlass13device_kernelINS_4gemm6kernel13GemmUniversalIN4cute5tupleIJiiiiEEENS1_10collective13CollectiveMmaINS1_35MainloopSm100TmaUmmaWarpSpecializedILi20ELi2ELi4ENS5_IJNS4_1CILi2EEESB_NSA_ILi1EEEEEEEENS5_IJNSA_ILi256EEENSA_ILi64EEENSA_ILi32EEEEEENS_10bfloat16_tENS5_IJlSC_lEEESJ_SK_NS4_8TiledMMAINS4_8MMA_AtomIJNS4_26SM100_MMA_F16BF16_2x1SM_SSISJ_SJ_fLi256ELi64ELNS4_4UMMA5MajorE0ELSP_0ELNSO_7ScaleInE0ELSQ_0EEEEEENS4_6LayoutINS5_IJSC_SC_SC_EEENS5_IJNSA_ILi0EEESV_SV_EEEEENS5_IJNS4_10UnderscoreESY_SY_EEEEENS4_28SM100_TMA_2SM_LOAD_MULTICASTENS4_14ComposedLayoutINS4_7SwizzleILi2ELi4ELi3EEENS4_18smem_ptr_flag_bitsILi16EEENST_INS5_IJNSA_ILi8EEESH_EEENS5_IJSH_SC_EEEEEEEvNS4_8identityENS4_18SM100_TMA_2SM_LOADES1B_vS1C_EENS_8epilogue10collective18CollectiveEpilogueINS1F_23Sm100TmaWarpSpecializedILi3ELi2ELi32ELb1ELb0EEEJNS5_IJNSA_ILi128EEESG_SH_EEENS5_IJNST_IS1K_SC_EENST_ISH_SC_EEEEESJ_SK_SJ_SK_NS1F_6fusion15FusionCallbacksIS1J_NS1P_17LinearCombinationISJ_fSJ_fLNS_15FloatRoundStyleE2EEES1L_S1O_JEEENS4_5SM1004TMEM4LOAD26SM100_TMEM_LOAD_32dp32b32xENS4_13SM90_TMA_LOADES1B_NS4_39AutoVectorizingCopyWithAssumedAlignmentILi128EEENS4_14SM90_TMA_STOREES1B_S21_S21_EEEvvEEEEvNT_6ParamsE,"a",@progbits
	.sectionflags	@""
	.align	4
.nv.constant0._ZN7cutlass13device_kernelINS_4gemm6kernel13GemmUniversalIN4cute5tupleIJiiiiEEENS1_10collective13CollectiveMmaINS1_35MainloopSm100TmaUmmaWarpSpecializedILi20ELi2ELi4ENS5_IJNS4_1CILi2EEESB_NSA_ILi1EEEEEEEENS5_IJNSA_ILi256EEENSA_ILi64EEENSA_ILi32EEEEEENS_10bfloat16_tENS5_IJlSC_lEEESJ_SK_NS4_8TiledMMAINS4_8MMA_AtomIJNS4_26SM100_MMA_F16BF16_2x1SM_SSISJ_SJ_fLi256ELi64ELNS4_4UMMA5MajorE0ELSP_0ELNSO_7ScaleInE0ELSQ_0EEEEEENS4_6LayoutINS5_IJSC_SC_SC_EEENS5_IJNSA_ILi0EEESV_SV_EEEEENS5_IJNS4_10UnderscoreESY_SY_EEEEENS4_28SM100_TMA_2SM_LOAD_MULTICASTENS4_14ComposedLayoutINS4_7SwizzleILi2ELi4ELi3EEENS4_18smem_ptr_flag_bitsILi16EEENST_INS5_IJNSA_ILi8EEESH_EEENS5_IJSH_SC_EEEEEEEvNS4_8identityENS4_18SM100_TMA_2SM_LOADES1B_vS1C_EENS_8epilogue10collective18CollectiveEpilogueINS1F_23Sm100TmaWarpSpecializedILi3ELi2ELi32ELb1ELb0EEEJNS5_IJNSA_ILi128EEESG_SH_EEENS5_IJNST_IS1K_SC_EENST_ISH_SC_EEEEESJ_SK_SJ_SK_NS1F_6fusion15FusionCallbacksIS1J_NS1P_17LinearCombinationISJ_fSJ_fLNS_15FloatRoundStyleE2EEES1L_S1O_JEEENS4_5SM1004TMEM4LOAD26SM100_TMEM_LOAD_32dp32b32xENS4_13SM90_TMA_LOADES1B_NS4_39AutoVectorizingCopyWithAssumedAlignmentILi128EEENS4_14SM90_TMA_STOREES1B_S21_S21_EEEvvEEEEvNT_6ParamsE:
	.zero		2944


//--------------------- SYMBOLS --------------------------

	.type		.nv.reservedSmem.offset0,@object
	.size		.nv.reservedSmem.offset0,0x4
	.type		.nv.reservedSmem.cap,@object
	.size		.nv.reservedSmem.cap,0x4
	.type		__assertfail,@function
